def gluon_tcgen05(
    a_ptr,
    b_ptr,
    c_ptr,
    M,
    N,
    K,
    stride_am,
    stride_bk,
    stride_cm,
    BLOCK_M: gl.constexpr,
    BLOCK_N: gl.constexpr,
    BLOCK_K: gl.constexpr,
    DTYPE: gl.constexpr,
    A_LAYOUT: gl.constexpr,
    B_LAYOUT: gl.constexpr,
    C_LAYOUT: gl.constexpr,
    B_SHAPE: gl.constexpr,
    TMEM_LAYOUT: gl.constexpr,
    TMEM_REG: gl.constexpr,
    TRANS_B: gl.constexpr,
    NUM_BUFFERS: gl.constexpr,
):
    a_desc = tma.make_tensor_descriptor(
        a_ptr, [M, K], [stride_am, 1], [BLOCK_M, BLOCK_K], A_LAYOUT
    )
    b_desc = tma.make_tensor_descriptor(
        b_ptr,
        [N, K] if TRANS_B else [K, N],
        [stride_bk, 1],
        B_SHAPE,
        B_LAYOUT,
    )
    c_desc = tma.make_tensor_descriptor(
        c_ptr, [M, N], [stride_cm, 1], [BLOCK_M, BLOCK_N], C_LAYOUT
    )

    a_bufs = gl.allocate_shared_memory(
        DTYPE, [NUM_BUFFERS, BLOCK_M, BLOCK_K], A_LAYOUT
    )
    b_bufs = gl.allocate_shared_memory(DTYPE, [NUM_BUFFERS] + B_SHAPE, B_LAYOUT)

    pid_m = gl.program_id(0)
    pid_n = gl.program_id(1)
    off_m = pid_m * BLOCK_M
    off_n = pid_n * BLOCK_N

    tma_bars = gl.allocate_shared_memory(
        gl.int64, [NUM_BUFFERS, 1], mbarrier.MBarrierLayout()
    )
    mma_bars = gl.allocate_shared_memory(
        gl.int64, [NUM_BUFFERS, 1], mbarrier.MBarrierLayout()
    )
    for i in gl.static_range(NUM_BUFFERS):
        mbarrier.init(tma_bars.index(i), count=1)
        mbarrier.init(mma_bars.index(i), count=1)

    acc_tmem = allocate_tensor_memory(gl.float32, [BLOCK_M, BLOCK_N], TMEM_LAYOUT)
    idx = 0
    phase = 0
    use_acc = False
    for k in range(0, K, BLOCK_K):
        a = a_bufs.index(idx)
        b = b_bufs.index(idx)
        tma_bar = tma_bars.index(idx)
        mma_bar = mma_bars.index(idx)
        mbarrier.expect(
            tma_bar, a_desc.block_type.nbytes + b_desc.block_type.nbytes
        )
        tma.async_copy_global_to_shared(a_desc, [off_m, k], tma_bar, a)
        tma.async_copy_global_to_shared(
            b_desc, [off_n, k] if TRANS_B else [k, off_n], tma_bar, b
        )
        mbarrier.wait(tma_bar, phase=phase)

        if TRANS_B:
            b = b.permute((1, 0))
        tcgen05_mma(a, b, acc_tmem, use_acc=use_acc)
        tcgen05_commit(mma_bar)
        mbarrier.wait(mma_bar, phase=phase)
        use_acc = True

        idx += 1
        if idx == NUM_BUFFERS:
            idx = 0
            phase ^= 1

    for i in gl.static_range(NUM_BUFFERS):
        mbarrier.invalidate(tma_bars.index(i))
        mbarrier.invalidate(mma_bars.index(i))

    acc = acc_tmem.load(TMEM_REG)
    c_smem = gl.allocate_shared_memory(DTYPE, [BLOCK_M, BLOCK_N], C_LAYOUT)
    c_smem.store(acc.to(DTYPE))
    fence_async_shared()
    tma.async_copy_shared_to_global(c_desc, [off_m, off_n], c_smem)
    tma.store_wait(pendings=0)

# config = {"BLOCK_K": 128, "BLOCK_M": 128, "BLOCK_N": 256, "arch": "sm_100", "dtype": "fp16", "num_buffers": 2, "num_warps": 4, "trans_b": 1}
# arch = sm_100


// ===== COMPILED SASS (sm_100a) =====

	.target	sm_100a

	.elftype	@"ET_EXEC"


//--------------------- .note.nv.tkinfo           --------------------------
	.section	.note.nv.tkinfo,"",@"SHT_NOTE"
	.sectionflags	@"SHF_NOTE_NV_TKINFO"
	.tkinfo
        /*0018*/ 	.word	0x00000081
        /*0030*/ 	.string	""
        /*0030*/ 	.string	"ptxas-blackwell"
        /*0030*/ 	.string	"Cuda compilation tools, release 12.9, V12.9.86"
        /*0030*/ 	.string	"Build cuda_12.9.r12.9/compiler.36037853_0"
        /*0030*/ 	.string	"-v  -suppress-debug-info  -lineinfo  -arch sm_100a "



//--------------------- .note.nv.cuver            --------------------------
	.section	.note.nv.cuver,"",@"SHT_NOTE"
	.sectionflags	@"SHF_NOTE_NV_CUVER"
        /*0018*/ 	.short	0x0001
        /*001a*/ 	.short	0x0064
        /*001c*/ 	.short	0x0001
        /*001e*/ 	.short	0x0000
        /*0020*/ 	.short	0x0001
        /*0022*/ 	.short	0x0000


//--------------------- .nv.info                  --------------------------
	.section	.nv.info,"",@"SHT_CUDA_INFO"
	.align	4


	//----- nvinfo : EIATTR_REGCOUNT
	.align		4
        /*0000*/ 	.byte	0x04, 0x2f
        /*0002*/ 	.short	(.L_4 - .L_3)
	.align		4
.L_3:
        /*0004*/ 	.word	index@(gluon_tcgen05)
        /*0008*/ 	.word	0x000000aa


	//----- nvinfo : EIATTR_FRAME_SIZE
	.align		4
.L_4:
        /*000c*/ 	.byte	0x04, 0x11
        /*000e*/ 	.short	(.L_6 - .L_5)
	.align		4
.L_5:
        /*0010*/ 	.word	index@($__internal_2_$__cuda_sm10x_tcgen05_guardrail_trap_unallocated_columns_being_dealloced)
        /*0014*/ 	.word	0x00000000


	//----- nvinfo : EIATTR_FRAME_SIZE
	.align		4
.L_6:
        /*0018*/ 	.byte	0x04, 0x11
        /*001a*/ 	.short	(.L_8 - .L_7)
	.align		4
.L_7:
        /*001c*/ 	.word	index@($__internal_1_$__cuda_sm10x_tcgen05_guardrail_trap_phase_invalid_during_alloc)
        /*0020*/ 	.word	0x00000000


	//----- nvinfo : EIATTR_FRAME_SIZE
	.align		4
.L_8:
        /*0024*/ 	.byte	0x04, 0x11
        /*0026*/ 	.short	(.L_10 - .L_9)
	.align		4
.L_9:
        /*0028*/ 	.word	index@($__internal_0_$__cuda_sm10x_tcgen05_guardrail_trap_col_being_dealloced_not_returned_by_alloc)
        /*002c*/ 	.word	0x00000000


	//----- nvinfo : EIATTR_FRAME_SIZE
	.align		4
.L_10:
        /*0030*/ 	.byte	0x04, 0x11
        /*0032*/ 	.short	(.L_12 - .L_11)
	.align		4
.L_11:
        /*0034*/ 	.word	index@(gluon_tcgen05)
        /*0038*/ 	.word	0x00000000


	//----- nvinfo : EIATTR_MIN_STACK_SIZE
	.align		4
.L_12:
        /*003c*/ 	.byte	0x04, 0x12
        /*003e*/ 	.short	(.L_14 - .L_13)
	.align		4
.L_13:
        /*0040*/ 	.word	index@(gluon_tcgen05)
        /*0044*/ 	.word	0x00000000
.L_14:


//--------------------- .nv.info.gluon_tcgen05    --------------------------
	.section	.nv.info.gluon_tcgen05,"",@"SHT_CUDA_INFO"
	.sectionflags	@""
	.align	4


	//----- nvinfo : EIATTR_CUDA_API_VERSION
	.align		4
        /*0000*/ 	.byte	0x04, 0x37
        /*0002*/ 	.short	(.L_16 - .L_15)
.L_15:
        /*0004*/ 	.word	0x00000081


	//----- nvinfo : EIATTR_KPARAM_INFO
	.align		4
.L_16:
        /*0008*/ 	.byte	0x04, 0x17
        /*000a*/ 	.short	(.L_18 - .L_17)
.L_17:
        /*000c*/ 	.word	0x00000000
        /*0010*/ 	.short	0x000a
        /*0012*/ 	.short	0x0048
        /*0014*/ 	.byte	0x00, 0xf4, 0x21, 0x00


	//----- nvinfo : EIATTR_KPARAM_INFO
	.align		4
.L_18:
        /*0018*/ 	.byte	0x04, 0x17
        /*001a*/ 	.short	(.L_20 - .L_19)
.L_19:
        /*001c*/ 	.word	0x00000000
        /*0020*/ 	.short	0x0009
        /*0022*/ 	.short	0x0040
        /*0024*/ 	.byte	0x00, 0xf4, 0x21, 0x00


	//----- nvinfo : EIATTR_KPARAM_INFO
	.align		4
.L_20:
        /*0028*/ 	.byte	0x04, 0x17
        /*002a*/ 	.short	(.L_22 - .L_21)
.L_21:
        /*002c*/ 	.word	0x00000000
        /*0030*/ 	.short	0x0008
        /*0032*/ 	.short	0x0038
        /*0034*/ 	.byte	0x00, 0xf0, 0x21, 0x00


	//----- nvinfo : EIATTR_KPARAM_INFO
	.align		4
.L_22:
        /*0038*/ 	.byte	0x04, 0x17
        /*003a*/ 	.short	(.L_24 - .L_23)
.L_23:
        /*003c*/ 	.word	0x00000000
        /*0040*/ 	.short	0x0007
        /*0042*/ 	.short	0x0030
        /*0044*/ 	.byte	0x00, 0xf0, 0x21, 0x00


	//----- nvinfo : EIATTR_KPARAM_INFO
	.align		4
.L_24:
        /*0048*/ 	.byte	0x04, 0x17
        /*004a*/ 	.short	(.L_26 - .L_25)
.L_25:
        /*004c*/ 	.word	0x00000000
        /*0050*/ 	.short	0x0006
        /*0052*/ 	.short	0x0028
        /*0054*/ 	.byte	0x00, 0xf0, 0x21, 0x00


	//----- nvinfo : EIATTR_KPARAM_INFO
	.align		4
.L_26:
        /*0058*/ 	.byte	0x04, 0x17
        /*005a*/ 	.short	(.L_28 - .L_27)
.L_27:
        /*005c*/ 	.word	0x00000000
        /*0060*/ 	.short	0x0005
        /*0062*/ 	.short	0x0020
        /*0064*/ 	.byte	0x00, 0xf0, 0x11, 0x00


	//----- nvinfo : EIATTR_KPARAM_INFO
	.align		4
.L_28:
        /*0068*/ 	.byte	0x04, 0x17
        /*006a*/ 	.short	(.L_30 - .L_29)
.L_29:
        /*006c*/ 	.word	0x00000000
        /*0070*/ 	.short	0x0004
        /*0072*/ 	.short	0x001c
        /*0074*/ 	.byte	0x00, 0xf0, 0x11, 0x00


	//----- nvinfo : EIATTR_KPARAM_INFO
	.align		4
.L_30:
        /*0078*/ 	.byte	0x04, 0x17
        /*007a*/ 	.short	(.L_32 - .L_31)
.L_31:
        /*007c*/ 	.word	0x00000000
        /*0080*/ 	.short	0x0003
        /*0082*/ 	.short	0x0018
        /*0084*/ 	.byte	0x00, 0xf0, 0x11, 0x00


	//----- nvinfo : EIATTR_KPARAM_INFO
	.align		4
.L_32:
        /*0088*/ 	.byte	0x04, 0x17
        /*008a*/ 	.short	(.L_34 - .L_33)
.L_33:
        /*008c*/ 	.word	0x00000000
        /*0090*/ 	.short	0x0002
        /*0092*/ 	.short	0x0010
        /*0094*/ 	.byte	0x00, 0xf4, 0x21, 0x00


	//----- nvinfo : EIATTR_KPARAM_INFO
	.align		4
.L_34:
        /*0098*/ 	.byte	0x04, 0x17
        /*009a*/ 	.short	(.L_36 - .L_35)
.L_35:
        /*009c*/ 	.word	0x00000000
        /*00a0*/ 	.short	0x0001
        /*00a2*/ 	.short	0x0008
        /*00a4*/ 	.byte	0x00, 0xf4, 0x21, 0x00


	//----- nvinfo : EIATTR_KPARAM_INFO
	.align		4
.L_36:
        /*00a8*/ 	.byte	0x04, 0x17
        /*00aa*/ 	.short	(.L_38 - .L_37)
.L_37:
        /*00ac*/ 	.word	0x00000000
        /*00b0*/ 	.short	0x0000
        /*00b2*/ 	.short	0x0000
        /*00b4*/ 	.byte	0x00, 0xf4, 0x21, 0x00


	//----- nvinfo : EIATTR_AT_ENTRY_FRAGMENTS
	.align		4
.L_38:
        /*00b8*/ 	.byte	0x04, 0x4f
        /*00ba*/ 	.short	(.L_40 - .L_39)


	//   ....[0]....
.L_39:
        /*00bc*/ 	.word	0x00000004


	//----- nvinfo : EIATTR_RESERVED_SMEM_USED
	.align		4
.L_40:
        /*00c0*/ 	.byte	0x01, 0x41
	.zero		2


	//----- nvinfo : EIATTR_SPARSE_MMA_MASK
	.align		4
        /*00c4*/ 	.byte	0x03, 0x50
        /*00c6*/ 	.short	0x0000


	//----- nvinfo : EIATTR_TCGEN05_1CTA_USED
	.align		4
        /*00c8*/ 	.byte	0x01, 0x51
	.zero		2


	//----- nvinfo : EIATTR_MAXREG_COUNT
	.align		4
        /*00cc*/ 	.byte	0x03, 0x1b
        /*00ce*/ 	.short	0x00ff


	//----- nvinfo : EIATTR_NUM_BARRIERS
	.align		4
        /*00d0*/ 	.byte	0x02, 0x4c
        /*00d2*/ 	.byte	0x01
	.zero		1


	//----- nvinfo : EIATTR_INT_WARP_WIDE_INSTR_OFFSETS
	.align		4
        /*00d4*/ 	.byte	0x04, 0x31
        /*00d6*/ 	.short	(.L_42 - .L_41)


	//   ....[0]....
.L_41:
        /*00d8*/ 	.word	0x00001770


	//   ....[1]....
        /*00dc*/ 	.word	0x00001790


	//   ....[2]....
        /*00e0*/ 	.word	0x00001820


	//   ....[3]....
        /*00e4*/ 	.word	0x00001a10


	//   ....[4]....
        /*00e8*/ 	.word	0x00001a20


	//   ....[5]....
        /*00ec*/ 	.word	0x00001a70


	//   ....[6]....
        /*00f0*/ 	.word	0x00001a80


	//   ....[7]....
        /*00f4*/ 	.word	0x00001ea0


	//   ....[8]....
        /*00f8*/ 	.word	0x00001eb0


	//   ....[9]....
        /*00fc*/ 	.word	0x00002030


	//   ....[10]....
        /*0100*/ 	.word	0x00002080


	//   ....[11]....
        /*0104*/ 	.word	0x000020b0


	//   ....[12]....
        /*0108*/ 	.word	0x000020e0


	//   ....[13]....
        /*010c*/ 	.word	0x000025a0


	//   ....[14]....
        /*0110*/ 	.word	0x000025b0


	//   ....[15]....
        /*0114*/ 	.word	0x000034c0


	//   ....[16]....
        /*0118*/ 	.word	0x00003510


	//----- nvinfo : EIATTR_COOP_GROUP_MASK_REGIDS
	.align		4
.L_42:
        /*011c*/ 	.byte	0x04, 0x29
        /*011e*/ 	.short	(.L_44 - .L_43)


	//   ....[0]....
.L_43:
        /*0120*/ 	.word	0xffffffff


	//   ....[1]....
        /*0124*/ 	.word	0xffffffff


	//   ....[2]....
        /*0128*/ 	.word	0xffffffff


	//   ....[3]....
        /*012c*/ 	.word	0xffffffff


	//   ....[4]....
        /*0130*/ 	.word	0xffffffff


	//   ....[5]....
        /*0134*/ 	.word	0xffffffff


	//   ....[6]....
        /*0138*/ 	.word	0xffffffff


	//   ....[7]....
        /*013c*/ 	.word	0xffffffff


	//   ....[8]....
        /*0140*/ 	.word	0xffffffff


	//   ....[9]....
        /*0144*/ 	.word	0xffffffff


	//----- nvinfo : EIATTR_COOP_GROUP_INSTR_OFFSETS
	.align		4
.L_44:
        /*0148*/ 	.byte	0x04, 0x28
        /*014a*/ 	.short	(.L_46 - .L_45)


	//   ....[0]....
.L_45:
        /*014c*/ 	.word	0x00000050


	//   ....[1]....
        /*0150*/ 	.word	0x00000310


	//   ....[2]....
        /*0154*/ 	.word	0x00000500


	//   ....[3]....
        /*0158*/ 	.word	0x000009a0


	//   ....[4]....
        /*015c*/ 	.word	0x00000ae0


	//   ....[5]....
        /*0160*/ 	.word	0x00000fe0


	//   ....[6]....
        /*0164*/ 	.word	0x00001120


	//   ....[7]....
        /*0168*/ 	.word	0x00001610


	//   ....[8]....
        /*016c*/ 	.word	0x00003350


	//   ....[9]....
        /*0170*/ 	.word	0x000035c0


	//----- nvinfo : EIATTR_VRC_CTA_INIT_COUNT
	.align		4
.L_46:
        /*0174*/ 	.byte	0x02, 0x4a
        /*0176*/ 	.byte	0x80
	.zero		1


	//----- nvinfo : EIATTR_MBARRIER_INSTR_OFFSETS
	.align		4
        /*0178*/ 	.byte	0x04, 0x39
        /*017a*/ 	.short	(.L_48 - .L_47)


	//   ....[0]....
.L_47:
        /*017c*/ 	.word	0x00001840
        /*0180*/ 	.word	0x000000ff
        /*0184*/ 	.word	0x00030000
        /*0188*/ 	.short	0x0100
        /*018a*/ 	.byte	0x0a
	.zero		1


	//   ....[1]....
        /*018c*/ 	.word	0x00001850
        /*0190*/ 	.word	0x000000ff
        /*0194*/ 	.word	0x00030010
        /*0198*/ 	.short	0x0100
        /*019a*/ 	.byte	0x0a
	.zero		1


	//   ....[2]....
        /*019c*/ 	.word	0x00001900
        /*01a0*/ 	.word	0x000000ff
        /*01a4*/ 	.word	0x00030008
        /*01a8*/ 	.short	0x0100
        /*01aa*/ 	.byte	0x0a
	.zero		1


	//   ....[3]....
        /*01ac*/ 	.word	0x00001910
        /*01b0*/ 	.word	0x000000ff
        /*01b4*/ 	.word	0x00030018
        /*01b8*/ 	.short	0x0100
        /*01ba*/ 	.byte	0x0a
	.zero		1


	//   ....[4]....
        /*01bc*/ 	.word	0x00001b10
        /*01c0*/ 	.word	0x000000ff
        /*01c4*/ 	.word	0x00030000
        /*01c8*/ 	.short	0x010a
        /*01ca*/ 	.byte	0x0a
	.zero		1


	//   ....[5]....
        /*01cc*/ 	.word	0x00001f00
        /*01d0*/ 	.word	0x000000ff
        /*01d4*/ 	.word	0x00030010
        /*01d8*/ 	.short	0x010a
        /*01da*/ 	.byte	0x0a
	.zero		1


	//   ....[6]....
        /*01dc*/ 	.word	0x00002160
        /*01e0*/ 	.word	0x000000ff
        /*01e4*/ 	.word	0x00030000
        /*01e8*/ 	.short	0x010a
        /*01ea*/ 	.byte	0x2a
	.zero		1


	//   ....[7]....
        /*01ec*/ 	.word	0x000025f0
        /*01f0*/ 	.word	0x000000ff
        /*01f4*/ 	.word	0x00030010
        /*01f8*/ 	.short	0x010a
        /*01fa*/ 	.byte	0x2a
	.zero		1


	//   ....[8]....
        /*01fc*/ 	.word	0x000026c0
        /*0200*/ 	.word	0x000000ff
        /*0204*/ 	.word	0x00030000
        /*0208*/ 	.short	0x0108
        /*020a*/ 	.byte	0x0a
	.zero		1


	//   ....[9]....
        /*020c*/ 	.word	0x000026d0
        /*0210*/ 	.word	0x000000ff
        /*0214*/ 	.word	0x00030010
        /*0218*/ 	.short	0x0108
        /*021a*/ 	.byte	0x0a
	.zero		1


	//   ....[10]....
        /*021c*/ 	.word	0x00002720
        /*0220*/ 	.word	0x000000ff
        /*0224*/ 	.word	0x00030008
        /*0228*/ 	.short	0x0108
        /*022a*/ 	.byte	0x0a
	.zero		1


	//   ....[11]....
        /*022c*/ 	.word	0x00002730
        /*0230*/ 	.word	0x000000ff
        /*0234*/ 	.word	0x00030018
        /*0238*/ 	.short	0x0108
        /*023a*/ 	.byte	0x0a
	.zero		1


	//   ....[12]....
        /*023c*/ 	.word	0x000035e0
        /*0240*/ 	.word	0x000000ff
        /*0244*/ 	.word	0x00030000
        /*0248*/ 	.short	0x010a
        /*024a*/ 	.byte	0x0a
	.zero		1


	//   ....[13]....
        /*024c*/ 	.word	0x00003610
        /*0250*/ 	.word	0x000000ff
        /*0254*/ 	.word	0x00030010
        /*0258*/ 	.short	0x010a
        /*025a*/ 	.byte	0x0a
	.zero		1


	//   ....[14]....
        /*025c*/ 	.word	0x00003640
        /*0260*/ 	.word	0x000000ff
        /*0264*/ 	.word	0x00030000
        /*0268*/ 	.short	0x010a
        /*026a*/ 	.byte	0x2a
	.zero		1


	//   ....[15]....
        /*026c*/ 	.word	0x00003670
        /*0270*/ 	.word	0x000000ff
        /*0274*/ 	.word	0x00030010
        /*0278*/ 	.short	0x010a
        /*027a*/ 	.byte	0x2a
	.zero		1


	//----- nvinfo : EIATTR_NUM_MBARRIERS
	.align		4
.L_48:
        /*027c*/ 	.byte	0x03, 0x38
        /*027e*/ 	.short	0x0004


	//----- nvinfo : EIATTR_EXIT_INSTR_OFFSETS
	.align		4
        /*0280*/ 	.byte	0x04, 0x1c
        /*0282*/ 	.short	(.L_50 - .L_49)


	//   ....[0]....
.L_49:
        /*0284*/ 	.word	0x000035d0


	//----- nvinfo : EIATTR_REQNTID
	.align		4
.L_50:
        /*0288*/ 	.byte	0x04, 0x10
        /*028a*/ 	.short	(.L_52 - .L_51)
.L_51:
        /*028c*/ 	.word	0x00000080
        /*0290*/ 	.word	0x00000001
        /*0294*/ 	.word	0x00000001


	//----- nvinfo : EIATTR_CRS_STACK_SIZE
	.align		4
.L_52:
        /*0298*/ 	.byte	0x04, 0x1e
        /*029a*/ 	.short	(.L_54 - .L_53)
.L_53:
        /*029c*/ 	.word	0x00000000


	//----- nvinfo : EIATTR_CBANK_PARAM_SIZE
	.align		4
.L_54:
        /*02a0*/ 	.byte	0x03, 0x19
        /*02a2*/ 	.short	0x0050


	//----- nvinfo : EIATTR_PARAM_CBANK
	.align		4
        /*02a4*/ 	.byte	0x04, 0x0a
        /*02a6*/ 	.short	(.L_56 - .L_55)
	.align		4
.L_55:
        /*02a8*/ 	.word	index@(.nv.constant0.gluon_tcgen05)
        /*02ac*/ 	.short	0x0380
        /*02ae*/ 	.short	0x0050


	//----- nvinfo : EIATTR_SW_WAR
	.align		4
.L_56:
        /*02b0*/ 	.byte	0x04, 0x36
        /*02b2*/ 	.short	(.L_58 - .L_57)
.L_57:
        /*02b4*/ 	.word	0x00000008
.L_58:


//--------------------- .nv.compat                --------------------------
	.section	.nv.compat,"",@"SHT_CUDA_COMPAT_INFO"
	.align	4
        /*0000*/ 	.byte	0x02, 0x02, 0x02, 0x00, 0x02, 0x05, 0x05, 0x00, 0x02, 0x03, 0x03, 0x00, 0x02, 0x06, 0x01, 0x00


//--------------------- .nv.callgraph             --------------------------
	.section	.nv.callgraph,"",@"SHT_CUDA_CALLGRAPH"
	.align	4
	.sectionentsize	8
	.align		4
        /*0000*/ 	.word	0x00000000
	.align		4
        /*0004*/ 	.word	0xffffffff
	.align		4
        /*0008*/ 	.word	0x00000000
	.align		4
        /*000c*/ 	.word	0xfffffffe
	.align		4
        /*0010*/ 	.word	0x00000000
	.align		4
        /*0014*/ 	.word	0xfffffffd
	.align		4
        /*0018*/ 	.word	0x00000000
	.align		4
        /*001c*/ 	.word	0xfffffffc


//--------------------- .text.gluon_tcgen05       --------------------------
	.section	.text.gluon_tcgen05,"ax",@progbits
	.align	128
        .global         gluon_tcgen05
        .type           gluon_tcgen05,@function
        .size           gluon_tcgen05,(.L_x_77 - gluon_tcgen05)
        .other          gluon_tcgen05,@"STO_CUDA_ENTRY STV_DEFAULT"
gluon_tcgen05:
.text.gluon_tcgen05:
[----:B------:R-:W1:Y:S01]  /*0000*/  LDC R1, c[0x0][0x37c] ;  /* 0x0000df00ff017b82 */ /* 0x000e620000000800 */
[----:B------:R-:W2:Y:S02]  /*0010*/  S2R R0, SR_TID.X ;  /* 0x0000000000007919 */ /* 0x000ea40000002100 */
[----:B--2---:R-:W-:-:S13]  /*0020*/  ISETP.GE.U32.AND P2, PT, R0, 0x20, PT ;  /* 0x000000200000780c */ /* 0x004fda0003f46070 */
[----:B------:R-:W-:Y:S05]  /*0030*/  @P2 BRA `(.L_x_0) ;  /* 0x0000000000b82947 */ /* 0x000fea0003800000 */
[----:B------:R-:W2:Y:S01]  /*0040*/  S2UR UR6, SR_CgaCtaId ;  /* 0x00000000000679c3 */ /* 0x000ea20000008800 */
[----:B------:R-:W-:Y:S01]  /*0050*/  NOP ;  /* 0x0000000000007918 */ /* 0x000fe20000000000 */
[----:B------:R-:W-:Y:S02]  /*0060*/  UMOV UR4, 0x40 ;  /* 0x0000004000047882 */ /* 0x000fe40000000000 */
[----:B--2---:R-:W-:-:S09]  /*0070*/  ULEA UR4, UR6, UR4, 0x18 ;  /* 0x0000000406047291 */ /* 0x004fd2000f8ec0ff */
[----:B------:R-:W2:Y:S01]  /*0080*/  LDS.U8 R2, [UR4] ;  /* 0x00000004ff027984 */ /* 0x000ea20008000000 */
[----:B------:R-:W-:Y:S02]  /*0090*/  UMOV UR4, 0x400 ;  /* 0x0000040000047882 */ /* 0x000fe40000000000 */
[----:B------:R-:W-:Y:S01]  /*00a0*/  ULEA UR4, UR6, UR4, 0x18 ;  /* 0x0000000406047291 */ /* 0x000fe2000f8ec0ff */
[----:B--2---:R-:W-:-:S13]  /*00b0*/  ISETP.NE.AND P0, PT, R2, RZ, PT ;  /* 0x000000ff0200720c */ /* 0x004fda0003f05270 */
[----:B------:R-:W-:Y:S05]  /*00c0*/  @P0 BRA `(.L_x_1) ;  /* 0x00000000007c0947 */ /* 0x000fea0003800000 */
[----:B------:R-:W-:-:S13]  /*00d0*/  ELECT P0, URZ, PT ;  /* 0x0000000000ff782f */ /* 0x000fda0003800000 */
[----:B------:R-:W-:Y:S05]  /*00e0*/  @!P0 BRA `(.L_x_2) ;  /* 0x0000000000848947 */ /* 0x000fea0003800000 */
[----:B------:R-:W-:Y:S01]  /*00f0*/  UMOV UR5, 0x8 ;  /* 0x0000000800057882 */ /* 0x000fe20000000000 */
[----:B------:R-:W-:Y:S02]  /*0100*/  IMAD.MOV.U32 R5, RZ, RZ, 0x1 ;  /* 0x00000001ff057424 */ /* 0x000fe400078e00ff */
[----:B------:R-:W-:Y:S02]  /*0110*/  IMAD.MOV.U32 R3, RZ, RZ, 0xff ;  /* 0x000000ffff037424 */ /* 0x000fe400078e00ff */
[----:B------:R-:W-:Y:S04]  /*0120*/  DEPBAR.LE SB2, 0x36 ;  /* 0x0000ad800000791a */ /* 0x000fe80000000000 */
[----:B------:R-:W2:Y:S02]  /*0130*/  UTCATOMSWS.FIND_AND_SET.ALIGN UP0, UR5, UR5 ;  /* 0x00000005000575e3 */ /* 0x000ea40008000800 */
[----:B--2---:R-:W-:-:S04]  /*0140*/  PLOP3.LUT P0, PT, PT, PT, UP0, 0x80, 0x8 ;  /* 0x000000000008781c */ /* 0x004fc80003f0f008 */
[----:B------:R-:W-:-:S04]  /*0150*/  SEL R2, RZ, 0xffffffff, !P0 ;  /* 0xffffffffff027807 */ /* 0x000fc80004000000 */
[----:B------:R-:W-:Y:S01]  /*0160*/  ISETP.NE.AND P0, PT, R2, RZ, PT ;  /* 0x000000ff0200720c */ /* 0x000fe20003f05270 */
[----:B------:R-:W-:-:S12]  /*0170*/  IMAD.U32 R2, RZ, RZ, UR5 ;  /* 0x00000005ff027e24 */ /* 0x000fd8000f8e00ff */
[----:B------:R-:W-:Y:S05]  /*0180*/  @P0 BRA `(.L_x_3) ;  /* 0x0000000000240947 */ /* 0x000fea0003800000 */
.L_x_4:
[----:B------:R-:W-:Y:S05]  /*0190*/  NANOSLEEP 0x64 ;  /* 0x000000640000795d */ /* 0x000fea0003800000 */
[----:B------:R-:W-:-:S05]  /*01a0*/  UMOV UR5, 0x8 ;  /* 0x0000000800057882 */ /* 0x000fca0000000000 */
[----:B------:R-:W-:Y:S04]  /*01b0*/  DEPBAR.LE SB2, 0x36 ;  /* 0x0000ad800000791a */ /* 0x000fe80000000000 */
[----:B------:R-:W2:Y:S02]  /*01c0*/  UTCATOMSWS.FIND_AND_SET.ALIGN UP0, UR5, UR5 ;  /* 0x00000005000575e3 */ /* 0x000ea40008000800 */
[----:B--2---:R-:W-:-:S04]  /*01d0*/  PLOP3.LUT P0, PT, PT, PT, UP0, 0x80, 0x8 ;  /* 0x000000000008781c */ /* 0x004fc80003f0f008 */
[----:B------:R-:W-:-:S04]  /*01e0*/  SEL R2, RZ, 0xffffffff, !P0 ;  /* 0xffffffffff027807 */ /* 0x000fc80004000000 */
[----:B------:R-:W-:Y:S01]  /*01f0*/  ISETP.NE.AND P0, PT, R2, RZ, PT ;  /* 0x000000ff0200720c */ /* 0x000fe20003f05270 */
[----:B------:R-:W-:-:S12]  /*0200*/  IMAD.U32 R2, RZ, RZ, UR5 ;  /* 0x00000005ff027e24 */ /* 0x000fd8000f8e00ff */
[----:B------:R-:W-:Y:S05]  /*0210*/  @!P0 BRA `(.L_x_4) ;  /* 0xfffffffc00dc8947 */ /* 0x000fea000383ffff */
.L_x_3:
[C---:B------:R-:W-:Y:S01]  /*0220*/  VIADD R4, R2.reuse, 0x10 ;  /* 0x0000001002047836 */ /* 0x040fe20000000000 */
[----:B------:R-:W-:Y:S01]  /*0230*/  UMOV UR5, 0x50 ;  /* 0x0000005000057882 */ /* 0x000fe20000000000 */
[----:B------:R-:W-:Y:S01]  /*0240*/  SHF.L.U32 R3, R3, R2, RZ ;  /* 0x0000000203037219 */ /* 0x000fe200000006ff */
[----:B------:R-:W-:Y:S01]  /*0250*/  ULEA UR5, UR6, UR5, 0x18 ;  /* 0x0000000506057291 */ /* 0x000fe2000f8ec0ff */
[----:B------:R-:W-:Y:S01]  /*0260*/  IMAD.SHL.U32 R2, R2, 0x20, RZ ;  /* 0x0000002002027824 */ /* 0x000fe200078e00ff */
[----:B------:R-:W-:-:S04]  /*0270*/  SHF.L.U32 R4, R5, R4, RZ ;  /* 0x0000000405047219 */ /* 0x000fc800000006ff */
[----:B------:R-:W-:-:S05]  /*0280*/  LOP3.LUT R3, R4, R3, RZ, 0xfc, !PT ;  /* 0x0000000304037212 */ /* 0x000fca00078efcff */
[----:B------:R2:W-:Y:S04]  /*0290*/  ATOMS.OR RZ, [UR5], R3 ;  /* 0x00000003ffff798c */ /* 0x0005e8000b000005 */
[----:B------:R2:W-:Y:S01]  /*02a0*/  STS [UR4], R2 ;  /* 0x00000002ff007988 */ /* 0x0005e20008000804 */
[----:B------:R-:W-:Y:S05]  /*02b0*/  BRA `(.L_x_2) ;  /* 0x0000000000107947 */ /* 0x000fea0003800000 */
.L_x_1:
[----:B------:R-:W-:Y:S01]  /*02c0*/  IMAD.MOV.U32 R3, RZ, RZ, -0x1 ;  /* 0xffffffffff037424 */ /* 0x000fe200078e00ff */
[----:B------:R-:W-:-:S04]  /*02d0*/  MOV R2, 0x300 ;  /* 0x0000030000027802 */ /* 0x000fc80000000f00 */
[----:B------:R2:W-:Y:S03]  /*02e0*/  STS [UR4], R3 ;  /* 0x00000003ff007988 */ /* 0x0005e60008000804 */
[----:B-12---:R-:W-:Y:S05]  /*02f0*/  CALL.REL.NOINC `($__internal_1_$__cuda_sm10x_tcgen05_guardrail_trap_phase_invalid_during_alloc) ;  /* 0x0000003000f47944 */ /* 0x006fea0003c00000 */
.L_x_2:
[----:B------:R-:W-:Y:S05]  /*0300*/  WARPSYNC.ALL ;  /* 0x0000000000007948 */ /* 0x000fea0003800000 */
[----:B------:R-:W-:Y:S01]  /*0310*/  NOP ;  /* 0x0000000000007918 */ /* 0x000fe20000000000 */
.L_x_0:
[----:B------:R-:W3:Y:S08]  /*0320*/  S2UR UR4, SR_CgaCtaId ;  /* 0x00000000000479c3 */ /* 0x000ef00000008800 */
[----:B------:R-:W-:Y:S01]  /*0330*/  BAR.SYNC.DEFER_BLOCKING 0x0 ;  /* 0x0000000000007b1d */ /* 0x000fe20000010000 */
[----:B------:R-:W-:-:S05]  /*0340*/  LOP3.LUT R10, R0, 0x7f, RZ, 0xc0, !PT ;  /* 0x0000007f000a7812 */ /* 0x000fca00078ec0ff */
[----:B------:R-:W-:Y:S02]  /*0350*/  UMOV UR10, 0x400 ;  /* 0x00000400000a7882 */ /* 0x000fe40000000000 */
[----:B------:R-:W4:Y:S08]  /*0360*/  LDC R4, c[0x0][0x398] ;  /* 0x0000e600ff047b82 */ /* 0x000f300000000800 */
[----:B------:R-:W5:Y:S01]  /*0370*/  LDC R13, c[0x0][0x3a0] ;  /* 0x0000e800ff0d7b82 */ /* 0x000f620000000800 */
[----:B---3--:R-:W-:-:S07]  /*0380*/  ULEA UR10, UR4, UR10, 0x18 ;  /* 0x0000000a040a7291 */ /* 0x008fce000f8ec0ff */
[----:B------:R-:W3:Y:S02]  /*0390*/  S2UR UR7, SR_CTAID.Y ;  /* 0x00000000000779c3 */ /* 0x000ee40000002600 */
[----:B--2---:R-:W2:Y:S06]  /*03a0*/  LDS R3, [UR10] ;  /* 0x0000000aff037984 */ /* 0x004eac0008000800 */
[----:B------:R-:W-:Y:S06]  /*03b0*/  BAR.SYNC.DEFER_BLOCKING 0x0 ;  /* 0x0000000000007b1d */ /* 0x000fec0000010000 */
[----:B------:R-:W-:Y:S05]  /*03c0*/  @P2 BRA `(.L_x_5) ;  /* 0x0000000000182947 */ /* 0x000fea0003800000 */
[----:B------:R-:W-:Y:S01]  /*03d0*/  ELECT P0, URZ, PT ;  /* 0x0000000000ff782f */ /* 0x000fe20003800000 */
[----:B------:R-:W-:Y:S01]  /*03e0*/  IMAD.MOV.U32 R2, RZ, RZ, 0x1 ;  /* 0x00000001ff027424 */ /* 0x000fe200078e00ff */
[----:B------:R-:W-:Y:S01]  /*03f0*/  UMOV UR5, 0x40 ;  /* 0x0000004000057882 */ /* 0x000fe20000000000 */
[----:B------:R-:W-:Y:S01]  /*0400*/  UVIRTCOUNT.DEALLOC.SMPOOL 0x80 ;  /* 0x000000800000784c */ /* 0x000fe20000000000 */
[----:B------:R-:W-:-:S09]  /*0410*/  ULEA UR5, UR4, UR5, 0x18 ;  /* 0x0000000504057291 */ /* 0x000fd2000f8ec0ff */
[----:B------:R5:W-:Y:S03]  /*0420*/  @P0 STS.U8 [UR5], R2 ;  /* 0x00000002ff000988 */ /* 0x000be60008000005 */
.L_x_5:
[----:B------:R-:W5:Y:S01]  /*0430*/  S2UR UR4, SR_CTAID.Z ;  /* 0x00000000000479c3 */ /* 0x000f620000002700 */
[----:B------:R-:W4:Y:S01]  /*0440*/  LDCU UR5, c[0x0][0x370] ;  /* 0x00006e00ff0577ac */ /* 0x000f220008000800 */
[----:B------:R-:W-:Y:S01]  /*0450*/  ISETP.GE.U32.AND P0, PT, R10, 0x20, PT ;  /* 0x000000200a00780c */ /* 0x000fe20003f06070 */
[----:B----4-:R-:W-:Y:S01]  /*0460*/  VIADD R4, R4, 0xffffffff ;  /* 0xffffffff04047836 */ /* 0x010fe20000000000 */
[C---:B------:R-:W-:Y:S01]  /*0470*/  ISETP.NE.U32.AND P3, PT, R10.reuse, RZ, PT ;  /* 0x000000ff0a00720c */ /* 0x040fe20003f65070 */
[----:B------:R-:W5:Y:S01]  /*0480*/  LDCU UR6, c[0x0][0x374] ;  /* 0x00006e80ff0677ac */ /* 0x000f620008000800 */
[----:B------:R-:W-:Y:S01]  /*0490*/  LEA R11, R10, UR10, 0x2 ;  /* 0x0000000a0a0b7c11 */ /* 0x000fe2000f8e10ff */
[----:B-----5:R-:W-:Y:S01]  /*04a0*/  VIADD R12, R13, 0xffffffff ;  /* 0xffffffff0d0c7836 */ /* 0x020fe20000000000 */
[----:B------:R-:W4:Y:S01]  /*04b0*/  S2UR UR15, SR_CTAID.X ;  /* 0x00000000000f79c3 */ /* 0x000f220000002500 */
[----:B------:R-:W5:Y:S01]  /*04c0*/  LDCU.64 UR12, c[0x0][0x3c0] ;  /* 0x00007800ff0c77ac */ /* 0x000f620008000a00 */
[----:B--2---:R-:W-:Y:S01]  /*04d0*/  R2UR UR11, R3 ;  /* 0x00000000030b72ca */ /* 0x004fe200000e0000 */
[----:B------:R-:W-:Y:S04]  /*04e0*/  BSSY.RECONVERGENT B0, `(.L_x_6) ;  /* 0x0000011000007945 */ /* 0x000fe80003800200 */
[----:B------:R2:W-:Y:S01]  /*04f0*/  @!P0 STS [R11], RZ ;  /* 0x000000ff0b008388 */ /* 0x0005e20000000800 */
[----:B------:R-:W-:-:S03]  /*0500*/  NOP ;  /* 0x0000000000007918 */ /* 0x000fc60000000000 */
[----:B------:R2:W-:Y:S01]  /*0510*/  @!P3 STS [UR10+0x24], R4 ;  /* 0x00002404ff00b988 */ /* 0x0005e2000800080a */
[----:B---3--:R-:W-:-:S03]  /*0520*/  UIMAD UR4, UR4, UR6, UR7 ;  /* 0x00000006040472a4 */ /* 0x008fc6000f8e0207 */
[----:B------:R2:W-:Y:S01]  /*0530*/  @!P3 STS [UR10+0x20], R12 ;  /* 0x0000200cff00b988 */ /* 0x0005e2000800080a */
[----:B----4-:R-:W-:-:S04]  /*0540*/  UIMAD UR4, UR4, UR5, UR15 ;  /* 0x00000005040472a4 */ /* 0x010fc8000f8e020f */
[----:B------:R-:W-:-:S04]  /*0550*/  UIMAD UR4, UR4, 0x180, URZ ;  /* 0x00000180040478a4 */ /* 0x000fc8000f8e02ff */
[----:B-----5:R-:W-:-:S04]  /*0560*/  UIADD3 UR8, UP0, UPT, UR4, UR12, URZ ;  /* 0x0000000c04087290 */ /* 0x020fc8000ff1e0ff */
[----:B------:R-:W-:Y:S01]  /*0570*/  ULEA.HI.X.SX32 UR9, UR4, UR13, 0x1, UP0 ;  /* 0x0000000d04097291 */ /* 0x000fe200080f0eff */
[----:B--2---:R-:W-:Y:S11]  /*0580*/  @P3 BRA `(.L_x_7) ;  /* 0x0000000000183947 */ /* 0x004ff60003800000 */
[----:B------:R-:W2:Y:S01]  /*0590*/  LDS R2, [UR10+0x8] ;  /* 0x0000080aff027984 */ /* 0x000ea20008000800 */
[----:B------:R-:W3:Y:S01]  /*05a0*/  LDC.64 R6, c[0x0][0x380] ;  /* 0x0000e000ff067b82 */ /* 0x000ee20000000a00 */
[----:B------:R-:W-:Y:S02]  /*05b0*/  IMAD.MOV.U32 R3, RZ, RZ, 0x70 ;  /* 0x00000070ff037424 */ /* 0x000fe400078e00ff */
[----:B---3--:R3:W-:Y:S03]  /*05c0*/  STS.64 [UR10], R6 ;  /* 0x00000006ff007988 */ /* 0x0087e60008000a0a */
[----:B--2---:R-:W-:-:S05]  /*05d0*/  LOP3.LUT R2, R2, 0x10, R3, 0xd8, !PT ;  /* 0x0000001002027812 */ /* 0x004fca00078ed803 */
[----:B------:R3:W-:Y:S02]  /*05e0*/  STS [UR10+0x8], R2 ;  /* 0x00000802ff007988 */ /* 0x0007e4000800080a */
.L_x_7:
[----:B------:R-:W-:Y:S05]  /*05f0*/  BSYNC.RECONVERGENT B0 ;  /* 0x0000000000007941 */ /* 0x000fea0003800200 */
.L_x_6:
[----:B------:R-:W-:Y:S04]  /*0600*/  BSSY.RECONVERGENT B0, `(.L_x_8) ;  /* 0x000000a000007945 */ /* 0x000fe80003800200 */
[----:B------:R-:W-:Y:S05]  /*0610*/  @P3 BRA `(.L_x_9) ;  /* 0x0000000000203947 */ /* 0x000fea0003800000 */
[----:B---3--:R-:W2:Y:S01]  /*0620*/  LDS R2, [UR10+0x34] ;  /* 0x0000340aff027984 */ /* 0x008ea20008000800 */
[----:B------:R-:W-:Y:S02]  /*0630*/  IMAD.MOV.U32 R3, RZ, RZ, 0x3f000000 ;  /* 0x3f000000ff037424 */ /* 0x000fe400078e00ff */
[----:B------:R-:W-:Y:S01]  /*0640*/  @!P3 IMAD.MOV.U32 R5, RZ, RZ, 0x7f ;  /* 0x0000007fff05b424 */ /* 0x000fe200078e00ff */
[----:B------:R-:W3:Y:S02]  /*0650*/  @!P3 LDS R6, [UR10+0x38] ;  /* 0x0000380aff06b984 */ /* 0x000ee40008000800 */
[----:B--2---:R-:W-:Y:S02]  /*0660*/  LOP3.LUT R2, R2, 0xff000000, R3, 0xb8, !PT ;  /* 0xff00000002027812 */ /* 0x004fe400078eb803 */
[----:B---3--:R-:W-:-:S03]  /*0670*/  @!P3 LOP3.LUT R3, R6, 0xff, R5, 0xb8, !PT ;  /* 0x000000ff0603b812 */ /* 0x008fc600078eb805 */
[----:B------:R2:W-:Y:S04]  /*0680*/  STS [UR10+0x34], R2 ;  /* 0x00003402ff007988 */ /* 0x0005e8000800080a */
[----:B------:R2:W-:Y:S02]  /*0690*/  @!P3 STS [UR10+0x38], R3 ;  /* 0x00003803ff00b988 */ /* 0x0005e4000800080a */
.L_x_9:
[----:B------:R-:W-:Y:S05]  /*06a0*/  BSYNC.RECONVERGENT B0 ;  /* 0x0000000000007941 */ /* 0x000fea0003800200 */
.L_x_8:
[----:B------:R-:W-:Y:S04]  /*06b0*/  BSSY.RECONVERGENT B0, `(.L_x_10) ;  /* 0x000000e000007945 */ /* 0x000fe80003800200 */
[----:B------:R-:W-:Y:S05]  /*06c0*/  @P3 BRA `(.L_x_11) ;  /* 0x0000000000303947 */ /* 0x000fea0003800000 */
[----:B--2---:R-:W2:Y:S01]  /*06d0*/  LDS R3, [UR10+0x34] ;  /* 0x0000340aff037984 */ /* 0x004ea20008000800 */
[----:B------:R-:W4:Y:S03]  /*06e0*/  LDC.64 R8, c[0x0][0x3a8] ;  /* 0x0000ea00ff087b82 */ /* 0x000f260000000a00 */
[----:B---3--:R-:W3:Y:S01]  /*06f0*/  LDS R2, [UR10+0x1c] ;  /* 0x00001c0aff027984 */ /* 0x008ee20008000800 */
[C---:B----4-:R-:W-:Y:S01]  /*0700*/  SHF.L.U64.HI R6, R8.reuse, 0x1, R9 ;  /* 0x0000000108067819 */ /* 0x050fe20000010209 */
[----:B------:R-:W-:-:S03]  /*0710*/  IMAD.SHL.U32 R5, R8, 0x2, RZ ;  /* 0x0000000208057824 */ /* 0x000fc600078e00ff */
[--C-:B------:R-:W-:Y:S02]  /*0720*/  SHF.R.U32.HI R7, RZ, 0x4, R6.reuse ;  /* 0x00000004ff077819 */ /* 0x100fe40000011606 */
[----:B------:R-:W-:-:S05]  /*0730*/  SHF.R.U64 R5, R5, 0x4, R6 ;  /* 0x0000000405057819 */ /* 0x000fca0000001206 */
[----:B------:R4:W-:Y:S01]  /*0740*/  STS [UR10+0xc], R5 ;  /* 0x00000c05ff007988 */ /* 0x0009e2000800080a */
[----:B--2---:R-:W-:Y:S02]  /*0750*/  LOP3.LUT R3, R3, 0x7, RZ, 0xb8, !PT ;  /* 0x0000000703037812 */ /* 0x004fe400078eb8ff */
[----:B---3--:R-:W-:-:S03]  /*0760*/  LOP3.LUT R2, R2, 0xf, R7, 0xb8, !PT ;  /* 0x0000000f02027812 */ /* 0x008fc600078eb807 */
[----:B------:R4:W-:Y:S04]  /*0770*/  STS [UR10+0x34], R3 ;  /* 0x00003403ff007988 */ /* 0x0009e8000800080a */
[----:B------:R4:W-:Y:S02]  /*0780*/  STS [UR10+0x1c], R2 ;  /* 0x00001c02ff007988 */ /* 0x0009e4000800080a */
.L_x_11:
[----:B------:R-:W-:Y:S05]  /*0790*/  BSYNC.RECONVERGENT B0 ;  /* 0x0000000000007941 */ /* 0x000fea0003800200 */
.L_x_10:
[----:B------:R-:W-:Y:S04]  /*07a0*/  BSSY.RECONVERGENT B1, `(.L_x_12) ;  /* 0x000001a000017945 */ /* 0x000fe80003800200 */
[----:B------:R-:W-:Y:S04]  /*07b0*/  BSSY.RELIABLE B0, `(.L_x_13) ;  /* 0x0000015000007945 */ /* 0x000fe80003800100 */
[----:B------:R-:W-:Y:S05]  /*07c0*/  @P3 BRA `(.L_x_14) ;  /* 0x0000000000203947 */ /* 0x000fea0003800000 */
[----:B--234-:R-:W2:Y:S02]  /*07d0*/  LDS R2, [UR10+0x34] ;  /* 0x0000340aff027984 */ /* 0x01cea40008000800 */
[----:B--2---:R-:W-:-:S05]  /*07e0*/  LOP3.LUT R2, R2, 0x38, RZ, 0xb8, !PT ;  /* 0x0000003802027812 */ /* 0x004fca00078eb8ff */
[----:B------:R2:W-:Y:S01]  /*07f0*/  STS [UR10+0x34], R2 ;  /* 0x00003402ff007988 */ /* 0x0005e2000800080a */
[----:B------:R-:W-:Y:S05]  /*0800*/  @P3 BRA `(.L_x_15) ;  /* 0x0000000000203947 */ /* 0x000fea0003800000 */
[----:B--2---:R-:W2:Y:S01]  /*0810*/  LDS R2, [UR10+0x8] ;  /* 0x0000080aff027984 */ /* 0x004ea20008000800 */
[----:B------:R-:W-:-:S05]  /*0820*/  IMAD.MOV.U32 R3, RZ, RZ, 0x780 ;  /* 0x00000780ff037424 */ /* 0x000fca00078e00ff */
[----:B--2---:R-:W-:-:S05]  /*0830*/  LOP3.LUT R2, R2, 0x300, R3, 0xd8, !PT ;  /* 0x0000030002027812 */ /* 0x004fca00078ed803 */
[----:B------:R5:W-:Y:S02]  /*0840*/  STS [UR10+0x8], R2 ;  /* 0x00000802ff007988 */ /* 0x000be4000800080a */
.L_x_14:
[----:B------:R-:W-:Y:S05]  /*0850*/  @P3 BRA `(.L_x_16) ;  /* 0x0000000000283947 */ /* 0x000fea0003800000 */
[----:B--2345:R-:W2:Y:S02]  /*0860*/  LDS R2, [UR10+0x8] ;  /* 0x0000080aff027984 */ /* 0x03cea40008000800 */
[----:B--2---:R-:W-:-:S05]  /*0870*/  LOP3.LUT R2, R2, 0x1800, RZ, 0xb8, !PT ;  /* 0x0000180002027812 */ /* 0x004fca00078eb8ff */
[----:B------:R3:W-:Y:S02]  /*0880*/  STS [UR10+0x8], R2 ;  /* 0x00000802ff007988 */ /* 0x0007e4000800080a */
.L_x_15:
[----:B------:R-:W-:Y:S05]  /*0890*/  @P3 BREAK.RELIABLE B0 ;  /* 0x0000000000003942 */ /* 0x000fea0003800100 */
[----:B------:R-:W-:Y:S05]  /*08a0*/  @P3 BRA `(.L_x_17) ;  /* 0x0000000000243947 */ /* 0x000fea0003800000 */
[----:B------:R-:W4:Y:S01]  /*08b0*/  LDS R3, [UR10+0x8] ;  /* 0x0000080aff037984 */ /* 0x000f220008000800 */
[----:B--23--:R-:W-:-:S05]  /*08c0*/  IMAD.MOV.U32 R2, RZ, RZ, 0x6000 ;  /* 0x00006000ff027424 */ /* 0x00cfca00078e00ff */
[----:B----4-:R-:W-:-:S04]  /*08d0*/  LOP3.LUT R2, R3, 0x6000, R2, 0xd8, !PT ;  /* 0x0000600003027812 */ /* 0x010fc800078ed802 */
[----:B------:R-:W-:-:S05]  /*08e0*/  LOP3.LUT R2, R2, 0x400000, RZ, 0xb8, !PT ;  /* 0x0040000002027812 */ /* 0x000fca00078eb8ff */
[----:B------:R2:W-:Y:S02]  /*08f0*/  STS [UR10+0x8], R2 ;  /* 0x00000802ff007988 */ /* 0x0005e4000800080a */
.L_x_16:
[----:B------:R-:W-:Y:S05]  /*0900*/  BSYNC.RELIABLE B0 ;  /* 0x0000000000007941 */ /* 0x000fea0003800100 */
.L_x_13:
[----:B--2345:R-:W2:Y:S02]  /*0910*/  @!P3 LDS R2, [UR10+0x8] ;  /* 0x0000080aff02b984 */ /* 0x03cea40008000800 */
[----:B--2---:R-:W-:-:S05]  /*0920*/  @!P3 LOP3.LUT R2, R2, 0x8000, RZ, 0xb8, !PT ;  /* 0x000080000202b812 */ /* 0x004fca00078eb8ff */
[----:B------:R4:W-:Y:S02]  /*0930*/  @!P3 STS [UR10+0x8], R2 ;  /* 0x00000802ff00b988 */ /* 0x0009e4000800080a */
.L_x_17:
[----:B------:R-:W-:Y:S05]  /*0940*/  BSYNC.RECONVERGENT B1 ;  /* 0x0000000000017941 */ /* 0x000fea0003800200 */
.L_x_12:
[----:B------:R-:W-:Y:S05]  /*0950*/  WARPSYNC.ALL ;  /* 0x0000000000007948 */ /* 0x000fea0003800000 */
[----:B------:R-:W-:Y:S01]  /*0960*/  NOP ;  /* 0x0000000000007918 */ /* 0x000fe20000000000 */
[----:B------:R-:W-:Y:S05]  /*0970*/  @P0 BRA `(.L_x_18) ;  /* 0x0000000000300947 */ /* 0x000fea0003800000 */
[----:B--234-:R-:W2:Y:S01]  /*0980*/  S2R R2, SR_LANEID ;  /* 0x0000000000027919 */ /* 0x01cea20000000000 */
[----:B------:R-:W-:Y:S05]  /*0990*/  WARPSYNC.ALL ;  /* 0x0000000000007948 */ /* 0x000fea0003800000 */
[----:B------:R-:W-:Y:S01]  /*09a0*/  NOP ;  /* 0x0000000000007918 */ /* 0x000fe20000000000 */
[----:B--2---:R-:W-:-:S05]  /*09b0*/  IMAD.SHL.U32 R5, R2, 0x4, RZ ;  /* 0x0000000402057824 */ /* 0x004fca00078e00ff */
[----:B------:R-:W2:Y:S01]  /*09c0*/  LDS R7, [R5+UR10] ;  /* 0x0000000a05077984 */ /* 0x000ea20008000800 */
[----:B------:R-:W-:-:S05]  /*09d0*/  IADD3 R2, P1, PT, R5, UR8, RZ ;  /* 0x0000000805027c10 */ /* 0x000fca000ff3e0ff */
[----:B------:R-:W-:-:S05]  /*09e0*/  IMAD.X R3, RZ, RZ, UR9, P1 ;  /* 0x00000009ff037e24 */ /* 0x000fca00088e06ff */
[----:B--2---:R5:W2:Y:S01]  /*09f0*/  ATOMG.E.EXCH.STRONG.GPU PT, RZ, [R2], R7 ;  /* 0x0000000702ff73a8 */ /* 0x004aa200041ee100 */
[----:B------:R-:W-:-:S04]  /*0a00*/  DEPBAR {5,4,3,2,1,0} ;  /* 0x0000003f0000791a */ /* 0x000fc80000000000 */
[----:B------:R-:W3:Y:S02]  /*0a10*/  CCTL.E.C.LDCU.IV.DEEP [UR8] ;  /* 0x0000000008007540 */ /* 0x000ee40009c08000 */
[----:B---3--:R5:W-:Y:S01]  /*0a20*/  UTMACCTL.IV [UR8] ;  /* 0x00000000080079b9 */ /* 0x008be20008000000 */
[----:B------:R-:W-:Y:S01]  /*0a30*/  NOP ;  /* 0x0000000000007918 */ /* 0x000fe20000000000 */
.L_x_18:
[----:B------:R-:W-:Y:S05]  /*0a40*/  @P0 BRA `(.L_x_19) ;  /* 0x00000000000c0947 */ /* 0x000fea0003800000 */
[----:B------:R0:W-:Y:S01]  /*0a50*/  UTMACMDFLUSH ;  /* 0x00000000000079b7 */ /* 0x0001e20000000000 */
[----:B------:R-:W-:Y:S05]  /*0a60*/  @P0 BRA `(.L_x_19) ;  /* 0x0000000000040947 */ /* 0x000fea0003800000 */
[----:B------:R-:W-:-:S04]  /*0a70*/  DEPBAR.LE SB0, 0x0 ;  /* 0x000080000000791a */ /* 0x000fc80000000000 */
.L_x_19:
[----:B------:R-:W-:Y:S05]  /*0a80*/  WARPSYNC.ALL ;  /* 0x0000000000007948 */ /* 0x000fea0003800000 */
[----:B------:R-:W-:Y:S01]  /*0a90*/  NOP ;  /* 0x0000000000007918 */ /* 0x000fe20000000000 */
[----:B--2---:R-:W-:Y:S06]  /*0aa0*/  BAR.SYNC.DEFER_BLOCKING 0x0 ;  /* 0x0000000000007b1d */ /* 0x004fec0000010000 */
[----:B------:R-:W-:Y:S02]  /*0ab0*/  BSSY.RECONVERGENT B1, `(.L_x_20) ;  /* 0x000000b000017945 */ /* 0x000fe40003800200 */
[----:B------:R-:W-:Y:S06]  /*0ac0*/  BAR.SYNC.DEFER_BLOCKING 0x0 ;  /* 0x0000000000007b1d */ /* 0x000fec0000010000 */
[----:B------:R2:W-:Y:S01]  /*0ad0*/  @!P0 STS [R11], RZ ;  /* 0x000000ff0b008388 */ /* 0x0005e20000000800 */
[----:B------:R-:W-:Y:S01]  /*0ae0*/  NOP ;  /* 0x0000000000007918 */ /* 0x000fe20000000000 */
[----:B------:R-:W-:Y:S05]  /*0af0*/  @P3 BRA `(.L_x_21) ;  /* 0x0000000000183947 */ /* 0x000fea0003800000 */
[----:B---345:R-:W3:Y:S01]  /*0b00*/  LDS R2, [UR10+0x8] ;  /* 0x0000080aff027984 */ /* 0x038ee20008000800 */
[----:B------:R-:W4:Y:S01]  /*0b10*/  LDC.64 R6, c[0x0][0x388] ;  /* 0x0000e200ff067b82 */ /* 0x000f220000000a00 */
[----:B------:R-:W-:Y:S02]  /*0b20*/  IMAD.MOV.U32 R3, RZ, RZ, 0x70 ;  /* 0x00000070ff037424 */ /* 0x000fe400078e00ff */
[----:B----4-:R4:W-:Y:S03]  /*0b30*/  STS.64 [UR10], R6 ;  /* 0x00000006ff007988 */ /* 0x0109e60008000a0a */
[----:B---3--:R-:W-:-:S05]  /*0b40*/  LOP3.LUT R2, R2, 0x10, R3, 0xd8, !PT ;  /* 0x0000001002027812 */ /* 0x008fca00078ed803 */
[----:B------:R4:W-:Y:S02]  /*0b50*/  STS [UR10+0x8], R2 ;  /* 0x00000802ff007988 */ /* 0x0009e4000800080a */
.L_x_21:
[----:B-----5:R-:W-:Y:S05]  /*0b60*/  BSYNC.RECONVERGENT B1 ;  /* 0x0000000000017941 */ /* 0x020fea0003800200 */
.L_x_20:
[----:B------:R-:W-:Y:S04]  /*0b70*/  BSSY.RECONVERGENT B2, `(.L_x_22) ;  /* 0x000000f000027945 */ /* 0x000fe80003800200 */
[----:B------:R-:W-:Y:S04]  /*0b80*/  BSSY.RELIABLE B1, `(.L_x_23) ;  /* 0x000000c000017945 */ /* 0x000fe80003800100 */
[----:B------:R-:W-:Y:S05]  /*0b90*/  @P3 BRA `(.L_x_24) ;  /* 0x0000000000283947 */ /* 0x000fea0003800000 */
[----:B---34-:R-:W3:Y:S01]  /*0ba0*/  LDS R2, [UR10+0x34] ;  /* 0x0000340aff027984 */ /* 0x018ee20008000800 */
[----:B------:R-:W-:Y:S01]  /*0bb0*/  IMAD.MOV.U32 R3, RZ, RZ, 0x3f000000 ;  /* 0x3f000000ff037424 */ /* 0x000fe200078e00ff */
[----:B------:R-:W-:Y:S05]  /*0bc0*/  @P3 BREAK.RELIABLE B1 ;  /* 0x0000000000013942 */ /* 0x000fea0003800100 */
[----:B---3--:R-:W-:-:S05]  /*0bd0*/  LOP3.LUT R2, R2, 0xff000000, R3, 0xb8, !PT ;  /* 0xff00000002027812 */ /* 0x008fca00078eb803 */
[----:B------:R3:W-:Y:S01]  /*0be0*/  STS [UR10+0x34], R2 ;  /* 0x00003402ff007988 */ /* 0x0007e2000800080a */
[----:B------:R-:W-:Y:S05]  /*0bf0*/  @P3 BRA `(.L_x_25) ;  /* 0x0000000000183947 */ /* 0x000fea0003800000 */
[----:B---3--:R-:W3:Y:S01]  /*0c00*/  LDS R2, [UR10+0x38] ;  /* 0x0000380aff027984 */ /* 0x008ee20008000800 */
[----:B------:R-:W-:-:S05]  /*0c10*/  IMAD.MOV.U32 R3, RZ, RZ, 0xff ;  /* 0x000000ffff037424 */ /* 0x000fca00078e00ff */
[----:B---3--:R-:W-:-:S05]  /*0c20*/  LOP3.LUT R2, R2, 0xff, R3, 0xb8, !PT ;  /* 0x000000ff02027812 */ /* 0x008fca00078eb803 */
[----:B------:R5:W-:Y:S02]  /*0c30*/  STS [UR10+0x38], R2 ;  /* 0x00003802ff007988 */ /* 0x000be4000800080a */
.L_x_24:
[----:B------:R-:W-:Y:S05]  /*0c40*/  BSYNC.RELIABLE B1 ;  /* 0x0000000000017941 */ /* 0x000fea0003800100 */
.L_x_23:
[----:B------:R2:W-:Y:S02]  /*0c50*/  @!P3 STS [UR10+0x20], R12 ;  /* 0x0000200cff00b988 */ /* 0x0005e4000800080a */
.L_x_25:
[----:B------:R-:W-:Y:S05]  /*0c60*/  BSYNC.RECONVERGENT B2 ;  /* 0x0000000000027941 */ /* 0x000fea0003800200 */
.L_x_22:
[----:B------:R-:W-:Y:S05]  /*0c70*/  WARPSYNC.ALL ;  /* 0x0000000000007948 */ /* 0x000fea0003800000 */
[----:B------:R-:W-:Y:S01]  /*0c80*/  NOP ;  /* 0x0000000000007918 */ /* 0x000fe20000000000 */
[----:B------:R-:W2:Y:S01]  /*0c90*/  LDC R5, c[0x0][0x39c] ;  /* 0x0000e700ff057b82 */ /* 0x000ea20000000800 */
[----:B------:R-:W-:Y:S01]  /*0ca0*/  BSSY.RECONVERGENT B2, `(.L_x_26) ;  /* 0x0000010000027945 */ /* 0x000fe20003800200 */
[----:B--2---:R-:W-:-:S05]  /*0cb0*/  VIADD R5, R5, 0xffffffff ;  /* 0xffffffff05057836 */ /* 0x004fca0000000000 */
[----:B------:R2:W-:Y:S01]  /*0cc0*/  @!P3 STS [UR10+0x24], R5 ;  /* 0x00002405ff00b988 */ /* 0x0005e2000800080a */
[----:B------:R-:W-:Y:S05]  /*0cd0*/  @P3 BRA `(.L_x_27) ;  /* 0x0000000000303947 */ /* 0x000fea0003800000 */
[----:B------:R-:W2:Y:S01]  /*0ce0*/  LDS R3, [UR10+0x34] ;  /* 0x0000340aff037984 */ /* 0x000ea20008000800 */
[----:B----4-:R-:W4:Y:S03]  /*0cf0*/  LDC.64 R6, c[0x0][0x3b0] ;  /* 0x0000ec00ff067b82 */ /* 0x010f260000000a00 */
[----:B---3-5:R-:W3:Y:S01]  /*0d00*/  LDS R2, [UR10+0x1c] ;  /* 0x00001c0aff027984 */ /* 0x028ee20008000800 */
        /* <DEDUP_REMOVED lines=9> */
.L_x_27:
[----:B------:R-:W-:Y:S05]  /*0da0*/  BSYNC.RECONVERGENT B2 ;  /* 0x0000000000027941 */ /* 0x000fea0003800200 */
.L_x_26:
[----:B------:R-:W-:Y:S04]  /*0db0*/  BSSY.RECONVERGENT B3, `(.L_x_28) ;  /* 0x000001a000037945 */ /* 0x000fe80003800200 */
[----:B------:R-:W-:Y:S04]  /*0dc0*/  BSSY.RELIABLE B2, `(.L_x_29) ;  /* 0x0000015000027945 */ /* 0x000fe80003800100 */
[----:B------:R-:W-:Y:S05]  /*0dd0*/  @P3 BRA `(.L_x_30) ;  /* 0x0000000000203947 */ /* 0x000fea0003800000 */
[----:B---345:R-:W3:Y:S02]  /*0de0*/  LDS R2, [UR10+0x34] ;  /* 0x0000340aff027984 */ /* 0x038ee40008000800 */
[----:B---3--:R-:W-:-:S05]  /*0df0*/  LOP3.LUT R2, R2, 0x38, RZ, 0xb8, !PT ;  /* 0x0000003802027812 */ /* 0x008fca00078eb8ff */
[----:B------:R3:W-:Y:S01]  /*0e00*/  STS [UR10+0x34], R2 ;  /* 0x00003402ff007988 */ /* 0x0007e2000800080a */
[----:B------:R-:W-:Y:S05]  /*0e10*/  @P3 BRA `(.L_x_31) ;  /* 0x0000000000203947 */ /* 0x000fea0003800000 */
[----:B---3--:R-:W3:Y:S01]  /*0e20*/  LDS R2, [UR10+0x8] ;  /* 0x0000080aff027984 */ /* 0x008ee20008000800 */
[----:B------:R-:W-:-:S05]  /*0e30*/  IMAD.MOV.U32 R3, RZ, RZ, 0x780 ;  /* 0x00000780ff037424 */ /* 0x000fca00078e00ff */
[----:B---3--:R-:W-:-:S05]  /*0e40*/  LOP3.LUT R2, R2, 0x300, R3, 0xd8, !PT ;  /* 0x0000030002027812 */ /* 0x008fca00078ed803 */
[----:B------:R3:W-:Y:S02]  /*0e50*/  STS [UR10+0x8], R2 ;  /* 0x00000802ff007988 */ /* 0x0007e4000800080a */
.L_x_30:
[----:B------:R-:W-:Y:S05]  /*0e60*/  @P3 BRA `(.L_x_32) ;  /* 0x0000000000283947 */ /* 0x000fea0003800000 */
[----:B---345:R-:W3:Y:S02]  /*0e70*/  LDS R2, [UR10+0x8] ;  /* 0x0000080aff027984 */ /* 0x038ee40008000800 */
[----:B---3--:R-:W-:-:S05]  /*0e80*/  LOP3.LUT R2, R2, 0x1800, RZ, 0xb8, !PT ;  /* 0x0000180002027812 */ /* 0x008fca00078eb8ff */
[----:B------:R4:W-:Y:S02]  /*0e90*/  STS [UR10+0x8], R2 ;  /* 0x00000802ff007988 */ /* 0x0009e4000800080a */
.L_x_31:
[----:B------:R-:W-:Y:S05]  /*0ea0*/  @P3 BREAK.RELIABLE B2 ;  /* 0x0000000000023942 */ /* 0x000fea0003800100 */
[----:B------:R-:W-:Y:S05]  /*0eb0*/  @P3 BRA `(.L_x_33) ;  /* 0x0000000000243947 */ /* 0x000fea0003800000 */
[----:B---34-:R-:W3:Y:S01]  /*0ec0*/  LDS R2, [UR10+0x8] ;  /* 0x0000080aff027984 */ /* 0x018ee20008000800 */
[----:B------:R-:W-:-:S05]  /*0ed0*/  IMAD.MOV.U32 R3, RZ, RZ, 0x6000 ;  /* 0x00006000ff037424 */ /* 0x000fca00078e00ff */
[----:B---3--:R-:W-:-:S04]  /*0ee0*/  LOP3.LUT R2, R2, 0x6000, R3, 0xd8, !PT ;  /* 0x0000600002027812 */ /* 0x008fc800078ed803 */
[----:B------:R-:W-:-:S05]  /*0ef0*/  LOP3.LUT R2, R2, 0x400000, RZ, 0xb8, !PT ;  /* 0x0040000002027812 */ /* 0x000fca00078eb8ff */
[----:B------:R3:W-:Y:S02]  /*0f00*/  STS [UR10+0x8], R2 ;  /* 0x00000802ff007988 */ /* 0x0007e4000800080a */
.L_x_32:
[----:B------:R-:W-:Y:S05]  /*0f10*/  BSYNC.RELIABLE B2 ;  /* 0x0000000000027941 */ /* 0x000fea0003800100 */
.L_x_29:
[----:B---345:R-:W3:Y:S02]  /*0f20*/  @!P3 LDS R2, [UR10+0x8] ;  /* 0x0000080aff02b984 */ /* 0x038ee40008000800 */
[----:B---3--:R-:W-:-:S05]  /*0f30*/  @!P3 LOP3.LUT R2, R2, 0x8000, RZ, 0xb8, !PT ;  /* 0x000080000202b812 */ /* 0x008fca00078eb8ff */
[----:B------:R5:W-:Y:S02]  /*0f40*/  @!P3 STS [UR10+0x8], R2 ;  /* 0x00000802ff00b988 */ /* 0x000be4000800080a */
.L_x_33:
[----:B------:R-:W-:Y:S05]  /*0f50*/  BSYNC.RECONVERGENT B3 ;  /* 0x0000000000037941 */ /* 0x000fea0003800200 */
.L_x_28:
[----:B------:R-:W-:Y:S05]  /*0f60*/  WARPSYNC.ALL ;  /* 0x0000000000007948 */ /* 0x000fea0003800000 */
[----:B------:R-:W-:Y:S01]  /*0f70*/  NOP ;  /* 0x0000000000007918 */ /* 0x000fe20000000000 */
[----:B------:R-:W-:-:S04]  /*0f80*/  UIADD3 UR5, UPT, UPT, UR4, 0x80, URZ ;  /* 0x0000008004057890 */ /* 0x000fc8000fffe0ff */
[----:B------:R-:W-:-:S04]  /*0f90*/  UIADD3 UR32, UP0, UPT, UR5, UR12, URZ ;  /* 0x0000000c05207290 */ /* 0x000fc8000ff1e0ff */
[----:B------:R-:W-:Y:S01]  /*0fa0*/  ULEA.HI.X.SX32 UR33, UR5, UR13, 0x1, UP0 ;  /* 0x0000000d05217291 */ /* 0x000fe200080f0eff */
[----:B------:R-:W-:Y:S11]  /*0fb0*/  @P0 BRA `(.L_x_34) ;  /* 0x0000000000300947 */ /* 0x000ff60003800000 */
[----:B---345:R-:W3:Y:S01]  /*0fc0*/  S2R R2, SR_LANEID ;  /* 0x0000000000027919 */ /* 0x038ee20000000000 */
[----:B------:R-:W-:Y:S05]  /*0fd0*/  WARPSYNC.ALL ;  /* 0x0000000000007948 */ /* 0x000fea0003800000 */
[----:B------:R-:W-:Y:S01]  /*0fe0*/  NOP ;  /* 0x0000000000007918 */ /* 0x000fe20000000000 */
[----:B---3--:R-:W-:-:S05]  /*0ff0*/  IMAD.SHL.U32 R6, R2, 0x4, RZ ;  /* 0x0000000402067824 */ /* 0x008fca00078e00ff */
[----:B------:R-:W3:Y:S01]  /*1000*/  LDS R7, [R6+UR10] ;  /* 0x0000000a06077984 */ /* 0x000ee20008000800 */
[----:B------:R-:W-:-:S05]  /*1010*/  IADD3 R2, P1, PT, R6, UR32, RZ ;  /* 0x0000002006027c10 */ /* 0x000fca000ff3e0ff */
[----:B------:R-:W-:-:S05]  /*1020*/  IMAD.X R3, RZ, RZ, UR33, P1 ;  /* 0x00000021ff037e24 */ /* 0x000fca00088e06ff */
[----:B---3--:R3:W4:Y:S01]  /*1030*/  ATOMG.E.EXCH.STRONG.GPU PT, RZ, [R2], R7 ;  /* 0x0000000702ff73a8 */ /* 0x00872200041ee100 */
[----:B------:R-:W-:-:S04]  /*1040*/  DEPBAR {5,4,3,2,1,0} ;  /* 0x0000003f0000791a */ /* 0x000fc80000000000 */
[----:B------:R-:W5:Y:S02]  /*1050*/  CCTL.E.C.LDCU.IV.DEEP [UR32] ;  /* 0x0000000020007540 */ /* 0x000f640009c08000 */
[----:B-----5:R3:W-:Y:S01]  /*1060*/  UTMACCTL.IV [UR32] ;  /* 0x00000000200079b9 */ /* 0x0207e20008000000 */
[----:B------:R-:W-:Y:S01]  /*1070*/  NOP ;  /* 0x0000000000007918 */ /* 0x000fe20000000000 */
.L_x_34:
[----:B------:R-:W-:Y:S05]  /*1080*/  @P0 BRA `(.L_x_35) ;  /* 0x00000000000c0947 */ /* 0x000fea0003800000 */
[----:B------:R0:W-:Y:S01]  /*1090*/  UTMACMDFLUSH ;  /* 0x00000000000079b7 */ /* 0x0001e20000000000 */
[----:B------:R-:W-:Y:S05]  /*10a0*/  @P0 BRA `(.L_x_35) ;  /* 0x0000000000040947 */ /* 0x000fea0003800000 */
[----:B------:R-:W-:-:S04]  /*10b0*/  DEPBAR.LE SB0, 0x0 ;  /* 0x000080000000791a */ /* 0x000fc80000000000 */
.L_x_35:
[----:B------:R-:W-:Y:S05]  /*10c0*/  WARPSYNC.ALL ;  /* 0x0000000000007948 */ /* 0x000fea0003800000 */
[----:B------:R-:W-:Y:S01]  /*10d0*/  NOP ;  /* 0x0000000000007918 */ /* 0x000fe20000000000 */
[----:B----4-:R-:W-:Y:S06]  /*10e0*/  BAR.SYNC.DEFER_BLOCKING 0x0 ;  /* 0x0000000000007b1d */ /* 0x010fec0000010000 */
[----:B------:R-:W-:Y:S02]  /*10f0*/  BSSY.RECONVERGENT B3, `(.L_x_36) ;  /* 0x000000b000037945 */ /* 0x000fe40003800200 */
[----:B------:R-:W-:Y:S06]  /*1100*/  BAR.SYNC.DEFER_BLOCKING 0x0 ;  /* 0x0000000000007b1d */ /* 0x000fec0000010000 */
[----:B------:R4:W-:Y:S01]  /*1110*/  @!P0 STS [R11], RZ ;  /* 0x000000ff0b008388 */ /* 0x0009e20000000800 */
[----:B------:R-:W-:Y:S01]  /*1120*/  NOP ;  /* 0x0000000000007918 */ /* 0x000fe20000000000 */
[----:B------:R-:W-:Y:S05]  /*1130*/  @P3 BRA `(.L_x_37) ;  /* 0x0000000000183947 */ /* 0x000fea0003800000 */
[----:B---3-5:R-:W3:Y:S01]  /*1140*/  LDS R2, [UR10+0x8] ;  /* 0x0000080aff027984 */ /* 0x028ee20008000800 */
[----:B------:R-:W5:Y:S01]  /*1150*/  LDC.64 R6, c[0x0][0x390] ;  /* 0x0000e400ff067b82 */ /* 0x000f620000000a00 */
[----:B------:R-:W-:Y:S02]  /*1160*/  IMAD.MOV.U32 R3, RZ, RZ, 0x70 ;  /* 0x00000070ff037424 */ /* 0x000fe400078e00ff */
[----:B-----5:R5:W-:Y:S03]  /*1170*/  STS.64 [UR10], R6 ;  /* 0x00000006ff007988 */ /* 0x020be60008000a0a */
[----:B---3--:R-:W-:-:S05]  /*1180*/  LOP3.LUT R2, R2, 0x10, R3, 0xd8, !PT ;  /* 0x0000001002027812 */ /* 0x008fca00078ed803 */
[----:B------:R5:W-:Y:S02]  /*1190*/  STS [UR10+0x8], R2 ;  /* 0x00000802ff007988 */ /* 0x000be4000800080a */
.L_x_37:
[----:B---3--:R-:W-:Y:S05]  /*11a0*/  BSYNC.RECONVERGENT B3 ;  /* 0x0000000000037941 */ /* 0x008fea0003800200 */
.L_x_36:
[----:B------:R-:W-:Y:S04]  /*11b0*/  BSSY.RECONVERGENT B4, `(.L_x_38) ;  /* 0x0000011000047945 */ /* 0x000fe80003800200 */
[----:B------:R-:W-:Y:S04]  /*11c0*/  BSSY.RELIABLE B3, `(.L_x_39) ;  /* 0x000000e000037945 */ /* 0x000fe80003800100 */
[----:B------:R-:W-:Y:S05]  /*11d0*/  @P3 BRA `(.L_x_40) ;  /* 0x0000000000243947 */ /* 0x000fea0003800000 */
[----:B-----5:R-:W3:Y:S01]  /*11e0*/  LDS R2, [UR10+0x34] ;  /* 0x0000340aff027984 */ /* 0x020ee20008000800 */
[----:B------:R-:W-:-:S05]  /*11f0*/  IMAD.MOV.U32 R3, RZ, RZ, 0x3f000000 ;  /* 0x3f000000ff037424 */ /* 0x000fca00078e00ff */
[----:B---3--:R-:W-:-:S05]  /*1200*/  LOP3.LUT R2, R2, 0xff000000, R3, 0xb8, !PT ;  /* 0xff00000002027812 */ /* 0x008fca00078eb803 */
[----:B------:R3:W-:Y:S01]  /*1210*/  STS [UR10+0x34], R2 ;  /* 0x00003402ff007988 */ /* 0x0007e2000800080a */
[----:B------:R-:W-:Y:S05]  /*1220*/  @P3 BRA `(.L_x_41) ;  /* 0x00000000001c3947 */ /* 0x000fea0003800000 */
[----:B---3--:R-:W3:Y:S01]  /*1230*/  LDS R2, [UR10+0x38] ;  /* 0x0000380aff027984 */ /* 0x008ee20008000800 */
[----:B------:R-:W-:-:S05]  /*1240*/  IMAD.MOV.U32 R3, RZ, RZ, 0x7f ;  /* 0x0000007fff037424 */ /* 0x000fca00078e00ff */
[----:B---3--:R-:W-:-:S05]  /*1250*/  LOP3.LUT R2, R2, 0xff, R3, 0xb8, !PT ;  /* 0x000000ff02027812 */ /* 0x008fca00078eb803 */
[----:B------:R3:W-:Y:S02]  /*1260*/  STS [UR10+0x38], R2 ;  /* 0x00003802ff007988 */ /* 0x0007e4000800080a */
.L_x_40:
[----:B------:R-:W-:Y:S05]  /*1270*/  @P3 BREAK.RELIABLE B3 ;  /* 0x0000000000033942 */ /* 0x000fea0003800100 */
[----:B------:R-:W-:Y:S05]  /*1280*/  @P3 BRA `(.L_x_42) ;  /* 0x00000000000c3947 */ /* 0x000fea0003800000 */
[----:B------:R2:W-:Y:S02]  /*1290*/  STS [UR10+0x20], R5 ;  /* 0x00002005ff007988 */ /* 0x0005e4000800080a */
.L_x_41:
[----:B------:R-:W-:Y:S05]  /*12a0*/  BSYNC.RELIABLE B3 ;  /* 0x0000000000037941 */ /* 0x000fea0003800100 */
.L_x_39:
[----:B------:R2:W-:Y:S02]  /*12b0*/  @!P3 STS [UR10+0x24], R4 ;  /* 0x00002404ff00b988 */ /* 0x0005e4000800080a */
.L_x_42:
[----:B------:R-:W-:Y:S05]  /*12c0*/  BSYNC.RECONVERGENT B4 ;  /* 0x0000000000047941 */ /* 0x000fea0003800200 */
.L_x_38:
[----:B------:R-:W-:Y:S05]  /*12d0*/  WARPSYNC.ALL ;  /* 0x0000000000007948 */ /* 0x000fea0003800000 */
[----:B------:R-:W-:Y:S01]  /*12e0*/  NOP ;  /* 0x0000000000007918 */ /* 0x000fe20000000000 */
[----:B------:R-:W-:Y:S04]  /*12f0*/  BSSY.RECONVERGENT B4, `(.L_x_43) ;  /* 0x000000e000047945 */ /* 0x000fe80003800200 */
[----:B------:R-:W-:Y:S05]  /*1300*/  @P3 BRA `(.L_x_44) ;  /* 0x0000000000303947 */ /* 0x000fea0003800000 */
[----:B------:R-:W2:Y:S02]  /*1310*/  LDS R3, [UR10+0x34] ;  /* 0x0000340aff037984 */ /* 0x000ea40008000800 */
[----:B--2---:R-:W2:Y:S02]  /*1320*/  LDC.64 R4, c[0x0][0x3b8] ;  /* 0x0000ee00ff047b82 */ /* 0x004ea40000000a00 */
[----:B---3-5:R-:W3:Y:S01]  /*1330*/  LDS R2, [UR10+0x1c] ;  /* 0x00001c0aff027984 */ /* 0x028ee20008000800 */
[C---:B--2---:R-:W-:Y:S01]  /*1340*/  SHF.L.U64.HI R5, R4.reuse, 0x1, R5 ;  /* 0x0000000104057819 */ /* 0x044fe20000010205 */
[----:B------:R-:W-:-:S03]  /*1350*/  IMAD.SHL.U32 R4, R4, 0x2, RZ ;  /* 0x0000000204047824 */ /* 0x000fc600078e00ff */
[--C-:B------:R-:W-:Y:S02]  /*1360*/  SHF.R.U32.HI R7, RZ, 0x4, R5.reuse ;  /* 0x00000004ff077819 */ /* 0x100fe40000011605 */
[----:B------:R-:W-:-:S05]  /*1370*/  SHF.R.U64 R4, R4, 0x4, R5 ;  /* 0x0000000404047819 */ /* 0x000fca0000001205 */
[----:B------:R2:W-:Y:S01]  /*1380*/  STS [UR10+0xc], R4 ;  /* 0x00000c04ff007988 */ /* 0x0005e2000800080a */
[----:B------:R-:W-:Y:S02]  /*1390*/  LOP3.LUT R3, R3, 0x7, RZ, 0xb8, !PT ;  /* 0x0000000703037812 */ /* 0x000fe400078eb8ff */
[----:B---3--:R-:W-:-:S03]  /*13a0*/  LOP3.LUT R2, R2, 0xf, R7, 0xb8, !PT ;  /* 0x0000000f02027812 */ /* 0x008fc600078eb807 */
[----:B------:R2:W-:Y:S04]  /*13b0*/  STS [UR10+0x34], R3 ;  /* 0x00003403ff007988 */ /* 0x0005e8000800080a */
[----:B------:R2:W-:Y:S02]  /*13c0*/  STS [UR10+0x1c], R2 ;  /* 0x00001c02ff007988 */ /* 0x0005e4000800080a */
.L_x_44:
[----:B------:R-:W-:Y:S05]  /*13d0*/  BSYNC.RECONVERGENT B4 ;  /* 0x0000000000047941 */ /* 0x000fea0003800200 */
.L_x_43:
[----:B------:R-:W-:Y:S04]  /*13e0*/  BSSY.RECONVERGENT B5, `(.L_x_45) ;  /* 0x000001a000057945 */ /* 0x000fe80003800200 */
[----:B------:R-:W-:Y:S04]  /*13f0*/  BSSY.RELIABLE B4, `(.L_x_46) ;  /* 0x0000015000047945 */ /* 0x000fe80003800100 */
[----:B------:R-:W-:Y:S05]  /*1400*/  @P3 BRA `(.L_x_47) ;  /* 0x0000000000203947 */ /* 0x000fea0003800000 */
[----:B--23-5:R-:W2:Y:S02]  /*1410*/  LDS R2, [UR10+0x34] ;  /* 0x0000340aff027984 */ /* 0x02cea40008000800 */
[----:B--2---:R-:W-:-:S05]  /*1420*/  LOP3.LUT R2, R2, 0x38, RZ, 0xb8, !PT ;  /* 0x0000003802027812 */ /* 0x004fca00078eb8ff */
[----:B------:R2:W-:Y:S01]  /*1430*/  STS [UR10+0x34], R2 ;  /* 0x00003402ff007988 */ /* 0x0005e2000800080a */
[----:B------:R-:W-:Y:S05]  /*1440*/  @P3 BRA `(.L_x_48) ;  /* 0x0000000000203947 */ /* 0x000fea0003800000 */
[----:B--2---:R-:W2:Y:S01]  /*1450*/  LDS R2, [UR10+0x8] ;  /* 0x0000080aff027984 */ /* 0x004ea20008000800 */
[----:B------:R-:W-:-:S05]  /*1460*/  IMAD.MOV.U32 R3, RZ, RZ, 0x780 ;  /* 0x00000780ff037424 */ /* 0x000fca00078e00ff */
[----:B--2---:R-:W-:-:S05]  /*1470*/  LOP3.LUT R2, R2, 0x300, R3, 0xd8, !PT ;  /* 0x0000030002027812 */ /* 0x004fca00078ed803 */
[----:B------:R2:W-:Y:S02]  /*1480*/  STS [UR10+0x8], R2 ;  /* 0x00000802ff007988 */ /* 0x0005e4000800080a */
.L_x_47:
[----:B------:R-:W-:Y:S05]  /*1490*/  @P3 BRA `(.L_x_49) ;  /* 0x0000000000283947 */ /* 0x000fea0003800000 */
[----:B--23-5:R-:W2:Y:S02]  /*14a0*/  LDS R2, [UR10+0x8] ;  /* 0x0000080aff027984 */ /* 0x02cea40008000800 */
[----:B--2---:R-:W-:-:S05]  /*14b0*/  LOP3.LUT R2, R2, 0x1800, RZ, 0xb8, !PT ;  /* 0x0000180002027812 */ /* 0x004fca00078eb8ff */
[----:B------:R3:W-:Y:S02]  /*14c0*/  STS [UR10+0x8], R2 ;  /* 0x00000802ff007988 */ /* 0x0007e4000800080a */
.L_x_48:
[----:B------:R-:W-:Y:S05]  /*14d0*/  @P3 BREAK.RELIABLE B4 ;  /* 0x0000000000043942 */ /* 0x000fea0003800100 */
[----:B------:R-:W-:Y:S05]  /*14e0*/  @P3 BRA `(.L_x_50) ;  /* 0x0000000000243947 */ /* 0x000fea0003800000 */
[----:B--23--:R-:W2:Y:S01]  /*14f0*/  LDS R2, [UR10+0x8] ;  /* 0x0000080aff027984 */ /* 0x00cea20008000800 */
[----:B------:R-:W-:-:S05]  /*1500*/  IMAD.MOV.U32 R3, RZ, RZ, 0x6000 ;  /* 0x00006000ff037424 */ /* 0x000fca00078e00ff */
[----:B--2---:R-:W-:-:S04]  /*1510*/  LOP3.LUT R2, R2, 0x6000, R3, 0xd8, !PT ;  /* 0x0000600002027812 */ /* 0x004fc800078ed803 */
[----:B------:R-:W-:-:S05]  /*1520*/  LOP3.LUT R2, R2, 0x400000, RZ, 0xb8, !PT ;  /* 0x0040000002027812 */ /* 0x000fca00078eb8ff */
[----:B------:R2:W-:Y:S02]  /*1530*/  STS [UR10+0x8], R2 ;  /* 0x00000802ff007988 */ /* 0x0005e4000800080a */
.L_x_49:
[----:B------:R-:W-:Y:S05]  /*1540*/  BSYNC.RELIABLE B4 ;  /* 0x0000000000047941 */ /* 0x000fea0003800100 */
.L_x_46:
[----:B--23-5:R-:W2:Y:S02]  /*1550*/  @!P3 LDS R2, [UR10+0x8] ;  /* 0x0000080aff02b984 */ /* 0x02cea40008000800 */
[----:B--2---:R-:W-:-:S05]  /*1560*/  @!P3 LOP3.LUT R2, R2, 0x8000, RZ, 0xb8, !PT ;  /* 0x000080000202b812 */ /* 0x004fca00078eb8ff */
[----:B------:R5:W-:Y:S02]  /*1570*/  @!P3 STS [UR10+0x8], R2 ;  /* 0x00000802ff00b988 */ /* 0x000be4000800080a */
.L_x_50:
[----:B------:R-:W-:Y:S05]  /*1580*/  BSYNC.RECONVERGENT B5 ;  /* 0x0000000000057941 */ /* 0x000fea0003800200 */
.L_x_45:
[----:B------:R-:W-:Y:S05]  /*1590*/  WARPSYNC.ALL ;  /* 0x0000000000007948 */ /* 0x000fea0003800000 */
[----:B------:R-:W-:Y:S01]  /*15a0*/  NOP ;  /* 0x0000000000007918 */ /* 0x000fe20000000000 */
[----:B------:R-:W-:-:S04]  /*15b0*/  UIADD3 UR4, UPT, UPT, UR4, 0x100, URZ ;  /* 0x0000010004047890 */ /* 0x000fc8000fffe0ff */
[----:B------:R-:W-:-:S04]  /*15c0*/  UIADD3 UR12, UP0, UPT, UR4, UR12, URZ ;  /* 0x0000000c040c7290 */ /* 0x000fc8000ff1e0ff */
[----:B------:R-:W-:Y:S01]  /*15d0*/  ULEA.HI.X.SX32 UR13, UR4, UR13, 0x1, UP0 ;  /* 0x0000000d040d7291 */ /* 0x000fe200080f0eff */
[----:B------:R-:W-:Y:S11]  /*15e0*/  @P0 BRA `(.L_x_51) ;  /* 0x0000000000300947 */ /* 0x000ff60003800000 */
[----:B--23-5:R-:W2:Y:S01]  /*15f0*/  S2R R2, SR_LANEID ;  /* 0x0000000000027919 */ /* 0x02cea20000000000 */
[----:B------:R-:W-:Y:S05]  /*1600*/  WARPSYNC.ALL ;  /* 0x0000000000007948 */ /* 0x000fea0003800000 */
[----:B------:R-:W-:Y:S01]  /*1610*/  NOP ;  /* 0x0000000000007918 */ /* 0x000fe20000000000 */
[----:B--2---:R-:W-:-:S05]  /*1620*/  IMAD.SHL.U32 R4, R2, 0x4, RZ ;  /* 0x0000000402047824 */ /* 0x004fca00078e00ff */
[----:B------:R-:W2:Y:S01]  /*1630*/  LDS R5, [R4+UR10] ;  /* 0x0000000a04057984 */ /* 0x000ea20008000800 */
[----:B------:R-:W-:-:S05]  /*1640*/  IADD3 R2, P1, PT, R4, UR12, RZ ;  /* 0x0000000c04027c10 */ /* 0x000fca000ff3e0ff */
[----:B------:R-:W-:-:S05]  /*1650*/  IMAD.X R3, RZ, RZ, UR13, P1 ;  /* 0x0000000dff037e24 */ /* 0x000fca00088e06ff */
[----:B--2---:R2:W3:Y:S01]  /*1660*/  ATOMG.E.EXCH.STRONG.GPU PT, RZ, [R2], R5 ;  /* 0x0000000502ff73a8 */ /* 0x0044e200041ee100 */
[----:B------:R-:W-:-:S04]  /*1670*/  DEPBAR {5,4,3,2,1,0} ;  /* 0x0000003f0000791a */ /* 0x000fc80000000000 */
[----:B------:R-:W5:Y:S02]  /*1680*/  CCTL.E.C.LDCU.IV.DEEP [UR12] ;  /* 0x000000000c007540 */ /* 0x000f640009c08000 */
[----:B-----5:R2:W-:Y:S01]  /*1690*/  UTMACCTL.IV [UR12] ;  /* 0x000000000c0079b9 */ /* 0x0205e20008000000 */
[----:B------:R-:W-:Y:S01]  /*16a0*/  NOP ;  /* 0x0000000000007918 */ /* 0x000fe20000000000 */
.L_x_51:
[----:B------:R-:W-:Y:S05]  /*16b0*/  @P0 BRA `(.L_x_52) ;  /* 0x00000000000c0947 */ /* 0x000fea0003800000 */
[----:B------:R0:W-:Y:S01]  /*16c0*/  UTMACMDFLUSH ;  /* 0x00000000000079b7 */ /* 0x0001e20000000000 */
[----:B------:R-:W-:Y:S05]  /*16d0*/  @P0 BRA `(.L_x_52) ;  /* 0x0000000000040947 */ /* 0x000fea0003800000 */
[----:B------:R-:W-:-:S04]  /*16e0*/  DEPBAR.LE SB0, 0x0 ;  /* 0x000080000000791a */ /* 0x000fc80000000000 */
.L_x_52:
[----:B------:R-:W-:Y:S05]  /*16f0*/  WARPSYNC.ALL ;  /* 0x0000000000007948 */ /* 0x000fea0003800000 */
[----:B------:R-:W-:Y:S01]  /*1700*/  NOP ;  /* 0x0000000000007918 */ /* 0x000fe20000000000 */
[----:B---3--:R-:W-:Y:S01]  /*1710*/  BAR.SYNC.DEFER_BLOCKING 0x0 ;  /* 0x0000000000007b1d */ /* 0x008fe20000010000 */
[----:B--2--5:R-:W-:Y:S01]  /*1720*/  SHF.R.U32.HI R2, RZ, 0x5, R0 ;  /* 0x00000005ff027819 */ /* 0x024fe20000011600 */
[----:B------:R-:W-:Y:S01]  /*1730*/  UIADD3 UR6, UPT, UPT, UR10, 0x30010, URZ ;  /* 0x000300100a067890 */ /* 0x000fe2000fffe0ff */
[----:B------:R-:W-:Y:S01]  /*1740*/  ISETP.GE.AND P0, PT, R13, 0x1, PT ;  /* 0x000000010d00780c */ /* 0x000fe20003f06270 */
[----:B------:R-:W-:Y:S01]  /*1750*/  USHF.L.U32 UR23, UR15, 0x7, URZ ;  /* 0x000000070f177899 */ /* 0x000fe200080006ff */
[----:B------:R-:W-:Y:S01]  /*1760*/  R2UR UR14, R2 ;  /* 0x00000000020e72ca */ /* 0x000fe200000e0000 */
[----:B------:R-:W-:Y:S01]  /*1770*/  VOTEU.ALL UP0, P3 ;  /* 0x0000000000ff7886 */ /* 0x000fe20001800000 */
[----:B------:R-:W-:Y:S01]  /*1780*/  UMOV UR4, 0x1 ;  /* 0x0000000100047882 */ /* 0x000fe20000000000 */
[----:B------:R-:W-:Y:S01]  /*1790*/  VOTEU.ALL UP1, P3 ;  /* 0x0000000000ff7886 */ /* 0x000fe20001820000 */
[----:B------:R-:W-:Y:S01]  /*17a0*/  USHF.L.U32 UR7, UR7, 0x8, URZ ;  /* 0x0000000807077899 */ /* 0x000fe200080006ff */
[----:B------:R-:W-:Y:S01]  /*17b0*/  BSSY.RECONVERGENT B5, `(.L_x_53) ;  /* 0x0000018000057945 */ /* 0x000fe20003800200 */
[----:B------:R-:W-:-:S04]  /*17c0*/  @!UP0 UIADD3 UR16, UPT, UPT, -UR4, 0x100000, URZ ;  /* 0x0010000004108890 */ /* 0x000fc8000fffe1ff */
[----:B------:R-:W-:Y:S02]  /*17d0*/  @!UP0 USHF.L.U32 UR17, UR16, 0xb, URZ ;  /* 0x0000000b10118899 */ /* 0x000fe400080006ff */
[----:B------:R-:W-:Y:S02]  /*17e0*/  @!UP0 USHF.L.U32 UR16, UR16, 0x1, URZ ;  /* 0x0000000110108899 */ /* 0x000fe400080006ff */
[----:B------:R-:W-:-:S04]  /*17f0*/  @!UP0 UIADD3 UR4, UPT, UPT, -UR4, 0x100000, URZ ;  /* 0x0010000004048890 */ /* 0x000fc8000fffe1ff */
[----:B------:R-:W-:Y:S02]  /*1800*/  @!UP0 USHF.L.U32 UR5, UR4, 0xb, URZ ;  /* 0x0000000b04058899 */ /* 0x000fe400080006ff */
[----:B------:R-:W-:Y:S01]  /*1810*/  @!UP0 USHF.L.U32 UR4, UR4, 0x1, URZ ;  /* 0x0000000104048899 */ /* 0x000fe200080006ff */
[----:B------:R-:W-:Y:S01]  /*1820*/  VOTEU.ALL UP0, P3 ;  /* 0x0000000000ff7886 */ /* 0x000fe20001800000 */
[----:B------:R-:W2:Y:S04]  /*1830*/  FENCE.VIEW.ASYNC.S ;  /* 0x00000000000073c6 */ /* 0x000ea80000000000 */
[----:B--2---:R2:W3:Y:S06]  /*1840*/  @!UP0 SYNCS.EXCH.64 URZ, [UR10+0x30000], UR16 ;  /* 0x030000100aff85b2 */ /* 0x0044ec0008000100 */
[----:B------:R2:W3:Y:S02]  /*1850*/  @!UP1 SYNCS.EXCH.64 URZ, [UR10+0x30010], UR4 ;  /* 0x030010040aff95b2 */ /* 0x0004e40008000100 */
[----:B---3--:R-:W-:Y:S06]  /*1860*/  BAR.SYNC.DEFER_BLOCKING 0x0 ;  /* 0x0000000000007b1d */ /* 0x008fec0000010000 */
[----:B------:R-:W-:Y:S05]  /*1870*/  @P3 BRA `(.L_x_54) ;  /* 0x00000000002c3947 */ /* 0x000fea0003800000 */
[----:B--2---:R-:W-:Y:S02]  /*1880*/  UMOV UR4, 0x1 ;  /* 0x0000000100047882 */ /* 0x004fe40000000000 */
[----:B------:R-:W-:-:S04]  /*1890*/  UIADD3 UR16, UPT, UPT, -UR4, 0x100000, URZ ;  /* 0x0010000004107890 */ /* 0x000fc8000fffe1ff */
[----:B------:R-:W-:Y:S02]  /*18a0*/  USHF.L.U32 UR17, UR16, 0xb, URZ ;  /* 0x0000000b10117899 */ /* 0x000fe400080006ff */
[----:B------:R-:W-:Y:S02]  /*18b0*/  USHF.L.U32 UR16, UR16, 0x1, URZ ;  /* 0x0000000110107899 */ /* 0x000fe400080006ff */
[----:B------:R-:W-:-:S04]  /*18c0*/  UIADD3 UR4, UPT, UPT, -UR4, 0x100000, URZ ;  /* 0x0010000004047890 */ /* 0x000fc8000fffe1ff */
[----:B------:R-:W-:Y:S02]  /*18d0*/  USHF.L.U32 UR5, UR4, 0xb, URZ ;  /* 0x0000000b04057899 */ /* 0x000fe400080006ff */
[----:B------:R-:W-:Y:S01]  /*18e0*/  USHF.L.U32 UR4, UR4, 0x1, URZ ;  /* 0x0000000104047899 */ /* 0x000fe200080006ff */
[----:B------:R-:W2:Y:S03]  /*18f0*/  FENCE.VIEW.ASYNC.S ;  /* 0x00000000000073c6 */ /* 0x000ea60000000000 */
[----:B--2---:R3:W5:Y:S08]  /*1900*/  SYNCS.EXCH.64 URZ, [UR10+0x30008], UR16 ;  /* 0x030008100aff75b2 */ /* 0x0047700008000100 */
[----:B------:R3:W2:Y:S02]  /*1910*/  SYNCS.EXCH.64 URZ, [UR10+0x30018], UR4 ;  /* 0x030018040aff75b2 */ /* 0x0006a40008000100 */
[----:B---3--:R-:W-:Y:S01]  /*1920*/  NOP ;  /* 0x0000000000007918 */ /* 0x008fe20000000000 */
.L_x_54:
[----:B--2---:R-:W-:Y:S05]  /*1930*/  BSYNC.RECONVERGENT B5 ;  /* 0x0000000000057941 */ /* 0x004fea0003800200 */
.L_x_53:
[----:B------:R-:W-:Y:S05]  /*1940*/  @!P0 BRA `(.L_x_55) ;  /* 0x0000000c00508947 */ /* 0x000fea0003800000 */
[----:B-----5:R-:W-:Y:S01]  /*1950*/  BAR.SYNC.DEFER_BLOCKING 0x0 ;  /* 0x0000000000007b1d */ /* 0x020fe20000010000 */
[----:B------:R-:W-:Y:S01]  /*1960*/  ELECT P1, URZ, PT ;  /* 0x0000000000ff782f */ /* 0x000fe20003820000 */
[----:B------:R-:W-:Y:S01]  /*1970*/  @!P3 IMAD.MOV.U32 R2, RZ, RZ, 0x18000 ;  /* 0x00018000ff02b424 */ /* 0x000fe200078e00ff */
[----:B------:R-:W-:Y:S02]  /*1980*/  ULOP3.LUT UR4, UR14, 0x1, URZ, 0xc0, !UPT ;  /* 0x000000010e047892 */ /* 0x000fe4000f8ec0ff */
[C---:B------:R-:W-:Y:S02]  /*1990*/  ISETP.LT.U32.AND P1, PT, R10.reuse, 0x40, P1 ;  /* 0x000000400a00780c */ /* 0x040fe40000f21070 */
[----:B------:R-:W-:Y:S01]  /*19a0*/  ELECT P0, URZ, PT ;  /* 0x0000000000ff782f */ /* 0x000fe20003800000 */
[----:B------:R-:W-:Y:S02]  /*19b0*/  ULEA UR5, UR4, UR10, 0xe ;  /* 0x0000000a04057291 */ /* 0x000fe4000f8e70ff */
[----:B------:R-:W-:Y:S01]  /*19c0*/  USHF.L.U32 UR22, UR4, 0x6, URZ ;  /* 0x0000000604167899 */ /* 0x000fe200080006ff */
[----:B------:R-:W-:Y:S01]  /*19d0*/  ISETP.LT.U32.AND P0, PT, R10, 0x40, P0 ;  /* 0x000000400a00780c */ /* 0x000fe20000701070 */
[----:B------:R-:W-:Y:S01]  /*19e0*/  ULEA UR16, UR4, UR5, 0xe ;  /* 0x0000000504107291 */ /* 0x000fe2000f8e70ff */
[----:B------:R-:W-:-:S04]  /*19f0*/  UMOV UR19, UR7 ;  /* 0x0000000700137c82 */ /* 0x000fc80008000000 */
[----:B------:R-:W-:Y:S01]  /*1a00*/  UMOV UR18, UR22 ;  /* 0x0000001600127c82 */ /* 0x000fe20008000000 */
[----:B------:R-:W-:Y:S01]  /*1a10*/  VOTEU.ANY UP0, P1 ;  /* 0x0000000000ff7886 */ /* 0x000fe20000800100 */
[----:B------:R-:W-:-:S04]  /*1a20*/  VOTEU.ANY UP2, P1 ;  /* 0x0000000000ff7886 */ /* 0x000fc80000840100 */
[----:B------:R-:W-:Y:S01]  /*1a30*/  @UP0 UIADD3 UR20, UPT, UPT, UR5, 0x20000, URZ ;  /* 0x0002000005140890 */ /* 0x000fe2000fffe0ff */
[----:B------:R2:W-:Y:S01]  /*1a40*/  @!P3 SYNCS.ARRIVE.TRANS64 RZ, [UR10+0x30000], R2 ;  /* 0x03000002ffffb9a7 */ /* 0x0005e2000800000a */
[----:B------:R-:W-:Y:S01]  /*1a50*/  @UP0 UIADD3 UR21, UPT, UPT, UR10, 0x30000, URZ ;  /* 0x000300000a150890 */ /* 0x000fe2000fffe0ff */
[----:B------:R-:W-:Y:S06]  /*1a60*/  BAR.SYNC.DEFER_BLOCKING 0x0 ;  /* 0x0000000000007b1d */ /* 0x000fec0000010000 */
[----:B------:R-:W-:Y:S01]  /*1a70*/  VOTEU.ANY UP1, P0 ;  /* 0x0000000000ff7886 */ /* 0x000fe20000020100 */
[----:B------:R-:W-:-:S04]  /*1a80*/  VOTEU.ANY UP0, P0 ;  /* 0x0000000000ff7886 */ /* 0x000fc80000000100 */
[----:B------:R-:W-:Y:S01]  /*1a90*/  @UP1 UIADD3 UR17, UPT, UPT, UR10, 0x30000, URZ ;  /* 0x000300000a111890 */ /* 0x000fe2000fffe0ff */
[----:B------:R2:W-:Y:S01]  /*1aa0*/  @UP2 UTMALDG.2D [UR20], [UR8] ;  /* 0x00000014080025b4 */ /* 0x0005e20008008000 */
[----:B------:R3:W-:Y:S06]  /*1ab0*/  MEMBAR.ALL.CTA ;  /* 0x0000000000007992 */ /* 0x0007ec0000008000 */
[----:B---3--:R-:W3:Y:S02]  /*1ac0*/  FENCE.VIEW.ASYNC.S ;  /* 0x00000000000073c6 */ /* 0x008ee40000000000 */
[----:B---3--:R-:W-:Y:S06]  /*1ad0*/  BAR.SYNC.DEFER_BLOCKING 0x0 ;  /* 0x0000000000007b1d */ /* 0x008fec0000010000 */
[----:B------:R2:W-:Y:S01]  /*1ae0*/  @UP0 UTMALDG.2D [UR16], [UR32] ;  /* 0x00000010200005b4 */ /* 0x0005e20008008000 */
[----:B------:R-:W-:Y:S01]  /*1af0*/  UISETP.NE.U32.AND UP0, UPT, UR14, URZ, UPT ;  /* 0x000000ff0e00728c */ /* 0x000fe2000bf05070 */
[----:B------:R-:W-:Y:S06]  /*1b00*/  BAR.SYNC.DEFER_BLOCKING 0x0 ;  /* 0x0000000000007b1d */ /* 0x000fec0000010000 */
[----:B------:R-:W3:Y:S02]  /*1b10*/  SYNCS.PHASECHK.TRANS64.TRYWAIT P0, [UR10+0x30000], RZ ;  /* 0x030000ffff0075a7 */ /* 0x000ee4000800110a */
[----:B--23--:R-:W-:Y:S05]  /*1b20*/  @!P0 BRA `(.L_x_56) ;  /* 0x0000001800ac8947 */ /* 0x00cfea0003800000 */
.L_x_70:
[----:B------:R-:W-:Y:S05]  /*1b30*/  BRA.U UP0, `(.L_x_57) ;  /* 0x0000000100c87547 */ /* 0x000fea000b800000 */
[----:B------:R-:W-:Y:S02]  /*1b40*/  USHF.R.U32.HI UR16, URZ, 0x4, UR10 ;  /* 0x00000004ff107899 */ /* 0x000fe4000801160a */
[----:B------:R-:W-:Y:S02]  /*1b50*/  UIADD3 UR15, UPT, UPT, UR10, 0x20000, URZ ;  /* 0x000200000a0f7890 */ /* 0x000fe4000fffe0ff */
[----:B------:R-:W-:Y:S02]  /*1b60*/  USGXT.U32 UR16, UR16, 0xe ;  /* 0x0000000e1010789a */ /* 0x000fe40008000000 */
[----:B------:R-:W-:Y:S02]  /*1b70*/  USHF.R.U32.HI UR15, URZ, 0x4, UR15 ;  /* 0x00000004ff0f7899 */ /* 0x000fe4000801160f */
[----:B------:R-:W-:Y:S02]  /*1b80*/  UIADD3 UR48, UP0, UPT, UR16, 0x2, URZ ;  /* 0x0000000210307890 */ /* 0x000fe4000ff1e0ff */
[----:B------:R-:W-:Y:S01]  /*1b90*/  USGXT.U32 UR18, UR15, 0xe ;  /* 0x0000000e0f12789a */ /* 0x000fe20008000000 */
[----:B------:R-:W-:Y:S01]  /*1ba0*/  UMOV UR5, URZ ;  /* 0x000000ff00057c82 */ /* 0x000fe20008000000 */
[----:B------:R-:W-:Y:S01]  /*1bb0*/  UMOV UR4, URZ ;  /* 0x000000ff00047c82 */ /* 0x000fe20008000000 */
[----:B------:R-:W-:-:S02]  /*1bc0*/  UIADD3.X UR49, UPT, UPT, UR5, 0x40004040, URZ, UP0, !UPT ;  /* 0x4000404005317890 */ /* 0x000fc400087fe4ff */
[----:B------:R-:W-:Y:S02]  /*1bd0*/  UIADD3 UR50, UP0, UPT, UR18, 0x2, URZ ;  /* 0x0000000212327890 */ /* 0x000fe4000ff1e0ff */
[----:B------:R-:W-:Y:S02]  /*1be0*/  UIADD3.64 UR24, UPT, UPT, UR48, 0x2, URZ ;  /* 0x0000000230187897 */ /* 0x000fe4000fffe0ff */
[----:B------:R-:W-:Y:S02]  /*1bf0*/  UIADD3.X UR51, UPT, UPT, UR4, 0x40004040, URZ, UP0, !UPT ;  /* 0x4000404004337890 */ /* 0x000fe400087fe4ff */
[----:B------:R-:W-:Y:S02]  /*1c00*/  UIADD3.64 UR28, UPT, UPT, UR48, 0x4, URZ ;  /* 0x00000004301c7897 */ /* 0x000fe4000fffe0ff */
[----:B------:R-:W-:Y:S02]  /*1c10*/  UIADD3.64 UR4, UPT, UPT, UR50, 0x2, URZ ;  /* 0x0000000232047897 */ /* 0x000fe4000fffe0ff */
[----:B------:R-:W-:-:S02]  /*1c20*/  UIADD3.64 UR26, UPT, UPT, UR50, 0x4, URZ ;  /* 0x00000004321a7897 */ /* 0x000fc4000fffe0ff */
[----:B------:R-:W-:Y:S02]  /*1c30*/  UIADD3.64 UR34, UPT, UPT, UR48, 0x7fe, URZ ;  /* 0x000007fe30227897 */ /* 0x000fe4000fffe0ff */
[----:B------:R-:W-:Y:S02]  /*1c40*/  UIADD3.64 UR30, UPT, UPT, UR50, 0x3fe, URZ ;  /* 0x000003fe321e7897 */ /* 0x000fe4000fffe0ff */
[----:B------:R-:W-:Y:S02]  /*1c50*/  UIADD3.64 UR38, UPT, UPT, UR48, 0x800, URZ ;  /* 0x0000080030267897 */ /* 0x000fe4000fffe0ff */
[----:B------:R-:W-:Y:S02]  /*1c60*/  UIADD3.64 UR36, UPT, UPT, UR50, 0x400, URZ ;  /* 0x0000040032247897 */ /* 0x000fe4000fffe0ff */
[----:B------:R-:W-:Y:S02]  /*1c70*/  UIADD3.64 UR42, UPT, UPT, UR48, 0x802, URZ ;  /* 0x00000802302a7897 */ /* 0x000fe4000fffe0ff */
[----:B------:R-:W-:Y:S01]  /*1c80*/  UIADD3.64 UR40, UPT, UPT, UR50, 0x402, URZ ;  /* 0x0000040232287897 */ /* 0x000fe2000fffe0ff */
[----:B------:R-:W-:Y:S01]  /*1c90*/  UMOV UR20, 0x0 ;  /* 0x0000000000147882 */ /* 0x000fe20000000000 */
[----:B------:R-:W-:Y:S01]  /*1ca0*/  UMOV UR21, 0x8400010 ;  /* 0x0840001000157882 */ /* 0x000fe20000000000 */
[----:B------:R-:W-:Y:S01]  /*1cb0*/  UIADD3.64 UR46, UPT, UPT, UR48, 0x804, URZ ;  /* 0x00000804302e7897 */ /* 0x000fe2000fffe0ff */
[----:B------:R-:W-:Y:S01]  /*1cc0*/  UMOV UR17, 0x40004040 ;  /* 0x4000404000117882 */ /* 0x000fe20000000000 */
[----:B------:R-:W-:Y:S01]  /*1cd0*/  UIADD3.64 UR44, UPT, UPT, UR50, 0x404, URZ ;  /* 0x00000404322c7897 */ /* 0x000fe2000fffe0ff */
[----:B------:R-:W-:Y:S01]  /*1ce0*/  UMOV UR19, 0x40004040 ;  /* 0x4000404000137882 */ /* 0x000fe20000000000 */
[----:B------:R-:W-:Y:S01]  /*1cf0*/  UMOV UR52, 0x0 ;  /* 0x0000000000347882 */ /* 0x000fe20000000000 */
[----:B------:R-:W-:Y:S01]  /*1d00*/  UMOV UR53, 0x8400010 ;  /* 0x0840001000357882 */ /* 0x000fe20000000000 */
[----:B------:R-:W-:Y:S01]  /*1d10*/  UMOV UR54, 0x0 ;  /* 0x0000000000367882 */ /* 0x000fe20000000000 */
[----:B------:R-:W-:Y:S01]  /*1d20*/  UMOV UR55, 0x8400010 ;  /* 0x0840001000377882 */ /* 0x000fe20000000000 */
[----:B------:R2:W-:Y:S01]  /*1d30*/  UTCHMMA gdesc[UR18], gdesc[UR16], tmem[UR11], tmem[UR20], idesc[UR21], !UPT ;  /* 0x00ff1410120075ea */ /* 0x0005e2000f80000b */
[----:B------:R-:W-:Y:S01]  /*1d40*/  UMOV UR56, 0x0 ;  /* 0x0000000000387882 */ /* 0x000fe20000000000 */
[----:B------:R-:W-:Y:S01]  /*1d50*/  UMOV UR57, 0x8400010 ;  /* 0x0840001000397882 */ /* 0x000fe20000000000 */
[----:B------:R2:W-:Y:S01]  /*1d60*/  UTCHMMA gdesc[UR50], gdesc[UR48], tmem[UR11], tmem[UR52], idesc[UR53], UPT ;  /* 0x00ff3430320075ea */ /* 0x0005e2000b80000b */
        /* <DEDUP_REMOVED lines=12> */
[----:B------:R2:W-:Y:S01]  /*1e30*/  UTCHMMA gdesc[UR40], gdesc[UR42], tmem[UR11], tmem[UR62], idesc[UR63], UPT ;  /* 0x00ff3e2a280075ea */ /* 0x0005e2000b80000b */
[----:B------:R2:W-:Y:S01]  /*1e40*/  UTCHMMA gdesc[UR44], gdesc[UR46], tmem[UR11], tmem[UR64], idesc[UR65], UPT ;  /* 0x00ff402e2c0075ea */ /* 0x0005e2000b80000b */
[----:B------:R-:W-:Y:S01]  /*1e50*/  NOP ;  /* 0x0000000000007918 */ /* 0x000fe20000000000 */
.L_x_57:
[----:B------:R-:W-:Y:S01]  /*1e60*/  ELECT P0, URZ, PT ;  /* 0x0000000000ff782f */ /* 0x000fe20003800000 */
[----:B--2---:R-:W-:Y:S01]  /*1e70*/  UMOV UR4, UR6 ;  /* 0x0000000600047c82 */ /* 0x004fe20008000000 */
[----:B------:R-:W-:Y:S02]  /*1e80*/  UMOV UR5, URZ ;  /* 0x000000ff00057c82 */ /* 0x000fe40008000000 */
[----:B------:R-:W-:-:S13]  /*1e90*/  ISETP.LT.U32.AND P0, PT, R10, 0x20, P0 ;  /* 0x000000200a00780c */ /* 0x000fda0000701070 */
[----:B------:R-:W-:Y:S01]  /*1ea0*/  VOTEU.ANY UP0, P0 ;  /* 0x0000000000ff7886 */ /* 0x000fe20000000100 */
[----:B------:R-:W-:Y:S01]  /*1eb0*/  VOTEU.ANY UP1, P0 ;  /* 0x0000000000ff7886 */ /* 0x000fe20000020100 */
[----:B------:R-:W-:-:S03]  /*1ec0*/  ISETP.GE.U32.AND P0, PT, R13, 0x81, PT ;  /* 0x000000810d00780c */ /* 0x000fc60003f06070 */
[----:B------:R-:W-:Y:S02]  /*1ed0*/  @UP0 UMOV UR4, UR4 ;  /* 0x0000000400040c82 */ /* 0x000fe40008000000 */
[----:B------:R2:W-:Y:S01]  /*1ee0*/  @UP1 UTCBAR [UR4], URZ ;  /* 0x000000ff040013e9 */ /* 0x0005e200080000ff */
[----:B------:R-:W-:Y:S06]  /*1ef0*/  BAR.SYNC.DEFER_BLOCKING 0x0 ;  /* 0x0000000000007b1d */ /* 0x000fec0000010000 */
[----:B------:R-:W3:Y:S02]  /*1f00*/  SYNCS.PHASECHK.TRANS64.TRYWAIT P1, [UR10+0x30010], RZ ;  /* 0x030010ffff0075a7 */ /* 0x000ee4000802110a */
[----:B--23--:R-:W-:Y:S05]  /*1f10*/  @!P1 BRA `(.L_x_58) ;  /* 0x0000001400bc9947 */ /* 0x00cfea0003800000 */
.L_x_71:
[----:B------:R-:W-:Y:S01]  /*1f20*/  IMAD.MOV.U32 R2, RZ, RZ, RZ ;  /* 0x000000ffff027224 */ /* 0x000fe200078e00ff */
[----:B------:R-:W-:Y:S06]  /*1f30*/  @!P0 BRA `(.L_x_55) ;  /* 0x0000000400d48947 */ /* 0x000fec0003800000 */
[----:B------:R-:W2:Y:S01]  /*1f40*/  LDCU UR34, c[0x0][0x3a0] ;  /* 0x00007400ff2277ac */ /* 0x000ea20008000800 */
[----:B------:R-:W-:Y:S01]  /*1f50*/  UMOV UR35, 0x80 ;  /* 0x0000008000237882 */ /* 0x000fe20000000000 */
[----:B------:R-:W-:-:S05]  /*1f60*/  UMOV UR15, 0x1 ;  /* 0x00000001000f7882 */ /* 0x000fca0000000000 */
.L_x_62:
[----:B------:R-:W-:Y:S01]  /*1f70*/  BAR.SYNC.DEFER_BLOCKING 0x0 ;  /* 0x0000000000007b1d */ /* 0x000fe20000010000 */
[----:B------:R-:W-:Y:S01]  /*1f80*/  ULEA UR42, UR15, UR10, 0x3 ;  /* 0x0000000a0f2a7291 */ /* 0x000fe2000f8e18ff */
[----:B------:R-:W-:Y:S01]  /*1f90*/  @!P3 IMAD.MOV.U32 R3, RZ, RZ, 0x18000 ;  /* 0x00018000ff03b424 */ /* 0x000fe200078e00ff */
[----:B------:R-:W-:Y:S01]  /*1fa0*/  ELECT P1, URZ, PT ;  /* 0x0000000000ff782f */ /* 0x000fe20003820000 */
[----:B------:R-:W-:-:S03]  /*1fb0*/  ULEA UR4, UR15, UR10, 0xf ;  /* 0x0000000a0f047291 */ /* 0x000fc6000f8e78ff */
[----:B------:R-:W-:Y:S01]  /*1fc0*/  ISETP.LT.U32.AND P1, PT, R10, 0x40, P1 ;  /* 0x000000400a00780c */ /* 0x000fe20000f21070 */
[----:B------:R-:W-:Y:S02]  /*1fd0*/  ULOP3.LUT UR5, UR14, 0x1, URZ, 0xc0, !UPT ;  /* 0x000000010e057892 */ /* 0x000fe4000f8ec0ff */
[----:B------:R-:W-:Y:S02]  /*1fe0*/  UIADD3 UR16, UPT, UPT, UR4, 0x20000, URZ ;  /* 0x0002000004107890 */ /* 0x000fe4000fffe0ff */
[----:B------:R-:W-:Y:S02]  /*1ff0*/  ULEA UR22, UR5, UR35, 0x6 ;  /* 0x0000002305167291 */ /* 0x000fe4000f8e30ff */
[----:B------:R-:W-:Y:S01]  /*2000*/  ULEA UR20, UR5, UR16, 0xe ;  /* 0x0000001005147291 */ /* 0x000fe2000f8e70ff */
[----:B------:R-:W-:Y:S01]  /*2010*/  ELECT P0, URZ, PT ;  /* 0x0000000000ff782f */ /* 0x000fe20003800000 */
[----:B------:R-:W-:-:S04]  /*2020*/  ULEA UR17, UR15, UR10, 0x10 ;  /* 0x0000000a0f117291 */ /* 0x000fc8000f8e80ff */
[----:B------:R-:W-:Y:S01]  /*2030*/  VOTEU.ANY UP0, P1 ;  /* 0x0000000000ff7886 */ /* 0x000fe20000800100 */
[----:B------:R-:W-:Y:S01]  /*2040*/  ISETP.LT.U32.AND P0, PT, R10, 0x40, P0 ;  /* 0x000000400a00780c */ /* 0x000fe20000701070 */
[----:B------:R-:W-:Y:S01]  /*2050*/  ULEA UR4, UR5, UR17, 0xf ;  /* 0x0000001105047291 */ /* 0x000fe2000f8e78ff */
[----:B------:R3:W-:Y:S02]  /*2060*/  @!P3 SYNCS.ARRIVE.TRANS64 RZ, [UR42+0x30000], R3 ;  /* 0x03000003ffffb9a7 */ /* 0x0007e4000800002a */
[----:B------:R-:W-:Y:S01]  /*2070*/  @UP0 UIADD3 UR21, UPT, UPT, UR42, 0x30000, URZ ;  /* 0x000300002a150890 */ /* 0x000fe2000fffe0ff */
[----:B------:R-:W-:Y:S01]  /*2080*/  VOTEU.ANY UP0, P1 ;  /* 0x0000000000ff7886 */ /* 0x000fe20000800100 */
[----:B------:R-:W-:Y:S01]  /*2090*/  BAR.SYNC.DEFER_BLOCKING 0x0 ;  /* 0x0000000000007b1d */ /* 0x000fe20000010000 */
[----:B---3--:R-:W-:-:S06]  /*20a0*/  IMAD.U32 R3, R2, -0x80000000, RZ ;  /* 0x8000000002037824 */ /* 0x008fcc00078e00ff */
[----:B------:R-:W-:Y:S01]  /*20b0*/  VOTEU.ANY UP1, P0 ;  /* 0x0000000000ff7886 */ /* 0x000fe20000020100 */
[----:B------:R-:W-:-:S04]  /*20c0*/  UMOV UR6, UR22 ;  /* 0x0000001600067c82 */ /* 0x000fc80008000000 */
[----:B------:R-:W-:Y:S01]  /*20d0*/  @UP1 UIADD3 UR5, UPT, UPT, UR42, 0x30000, URZ ;  /* 0x000300002a051890 */ /* 0x000fe2000fffe0ff */
[----:B------:R-:W-:Y:S01]  /*20e0*/  VOTEU.ANY UP1, P0 ;  /* 0x0000000000ff7886 */ /* 0x000fe20000020100 */
[----:B------:R3:W-:Y:S01]  /*20f0*/  @UP0 UTMALDG.2D [UR20], [UR8] ;  /* 0x00000014080005b4 */ /* 0x0007e20008008000 */
[----:B------:R-:W-:Y:S01]  /*2100*/  UISETP.NE.U32.AND UP0, UPT, UR14, URZ, UPT ;  /* 0x000000ff0e00728c */ /* 0x000fe2000bf05070 */
[----:B------:R5:W-:Y:S06]  /*2110*/  MEMBAR.ALL.CTA ;  /* 0x0000000000007992 */ /* 0x000bec0000008000 */
[----:B-----5:R-:W5:Y:S02]  /*2120*/  FENCE.VIEW.ASYNC.S ;  /* 0x00000000000073c6 */ /* 0x020f640000000000 */
[----:B-----5:R-:W-:Y:S06]  /*2130*/  BAR.SYNC.DEFER_BLOCKING 0x0 ;  /* 0x0000000000007b1d */ /* 0x020fec0000010000 */
[----:B------:R3:W-:Y:S02]  /*2140*/  @UP1 UTMALDG.2D [UR4], [UR32] ;  /* 0x00000004200015b4 */ /* 0x0007e40008008000 */
[----:B------:R-:W-:Y:S06]  /*2150*/  BAR.SYNC.DEFER_BLOCKING 0x0 ;  /* 0x0000000000007b1d */ /* 0x000fec0000010000 */
[----:B------:R-:W5:Y:S02]  /*2160*/  SYNCS.PHASECHK.TRANS64.TRYWAIT P0, [UR42+0x30000], R3 ;  /* 0x03000003ff0075a7 */ /* 0x000f64000800112a */
[----:B---3-5:R-:W-:Y:S05]  /*2170*/  @!P0 BRA `(.L_x_59) ;  /* 0x0000001400308947 */ /* 0x028fea0003800000 */
.L_x_72:
[----:B------:R-:W-:Y:S05]  /*2180*/  BRA.U UP0, `(.L_x_60) ;  /* 0x0000000100f47547 */ /* 0x000fea000b800000 */
[----:B------:R-:W-:Y:S02]  /*2190*/  USHF.R.U32.HI UR20, URZ, 0x4, UR16 ;  /* 0x00000004ff147899 */ /* 0x000fe40008011610 */
[----:B------:R-:W-:Y:S02]  /*21a0*/  USHF.R.U32.HI UR24, URZ, 0x4, UR17 ;  /* 0x00000004ff187899 */ /* 0x000fe40008011611 */
[----:B------:R-:W-:Y:S02]  /*21b0*/  USGXT.U32 UR20, UR20, 0xe ;  /* 0x0000000e1414789a */ /* 0x000fe40008000000 */
[----:B------:R-:W-:Y:S02]  /*21c0*/  USGXT.U32 UR24, UR24, 0xe ;  /* 0x0000000e1818789a */ /* 0x000fe40008000000 */
[----:B------:R-:W-:Y:S02]  /*21d0*/  UIADD3 UR28, UP0, UPT, UR20, 0x2, URZ ;  /* 0x00000002141c7890 */ /* 0x000fe4000ff1e0ff */
[----:B------:R-:W-:Y:S01]  /*21e0*/  UIADD3 UR26, UP1, UPT, UR24, 0x2, URZ ;  /* 0x00000002181a7890 */ /* 0x000fe2000ff3e0ff */
[----:B------:R-:W-:Y:S01]  /*21f0*/  UMOV UR4, URZ ;  /* 0x000000ff00047c82 */ /* 0x000fe20008000000 */
[----:B------:R-:W-:Y:S01]  /*2200*/  UMOV UR5, URZ ;  /* 0x000000ff00057c82 */ /* 0x000fe20008000000 */
[----:B------:R-:W-:-:S02]  /*2210*/  UIADD3.X UR29, UPT, UPT, UR4, 0x40004040, URZ, UP0, !UPT ;  /* 0x40004040041d7890 */ /* 0x000fc400087fe4ff */
[----:B------:R-:W-:Y:S02]  /*2220*/  UIADD3 UR44, UP3, UPT, UR28, 0x2, URZ ;  /* 0x000000021c2c7890 */ /* 0x000fe4000ff7e0ff */
[----:B------:R-:W-:Y:S02]  /*2230*/  UIADD3.X UR27, UPT, UPT, UR5, 0x40004040, URZ, UP1, !UPT ;  /* 0x40004040051b7890 */ /* 0x000fe40008ffe4ff */
[----:B------:R-:W-:Y:S02]  /*2240*/  UIADD3 UR46, UP2, UPT, UR26, 0x2, URZ ;  /* 0x000000021a2e7890 */ /* 0x000fe4000ff5e0ff */
[----:B------:R-:W-:Y:S02]  /*2250*/  UIADD3 UR48, UP6, UPT, UR28, 0x4, URZ ;  /* 0x000000041c307890 */ /* 0x000fe4000ffde0ff */
[----:B------:R-:W-:Y:S02]  /*2260*/  UIADD3 UR50, UP5, UPT, UR26, 0x4, URZ ;  /* 0x000000041a327890 */ /* 0x000fe4000ffbe0ff */
[----:B------:R-:W-:-:S02]  /*2270*/  UIADD3 UR52, UP1, UPT, UR28, 0x3fe, URZ ;  /* 0x000003fe1c347890 */ /* 0x000fc4000ff3e0ff */
[----:B------:R-:W-:Y:S02]  /*2280*/  UIADD3 UR54, UP0, UPT, UR26, 0x7fe, URZ ;  /* 0x000007fe1a367890 */ /* 0x000fe4000ff1e0ff */
[----:B------:R-:W-:Y:S02]  /*2290*/  UIADD3.X UR45, UPT, UPT, UR29, URZ, URZ, UP3, !UPT ;  /* 0x000000ff1d2d7290 */ /* 0x000fe40009ffe4ff */
[----:B------:R-:W-:Y:S02]  /*22a0*/  UIADD3 UR56, UP4, UPT, UR28, 0x400, URZ ;  /* 0x000004001c387890 */ /* 0x000fe4000ff9e0ff */
[----:B------:R-:W-:Y:S02]  /*22b0*/  UIADD3 UR58, UP3, UPT, UR26, 0x800, URZ ;  /* 0x000008001a3a7890 */ /* 0x000fe4000ff7e0ff */
[----:B------:R-:W-:Y:S02]  /*22c0*/  UIADD3.X UR47, UPT, UPT, UR27, URZ, URZ, UP2, !UPT ;  /* 0x000000ff1b2f7290 */ /* 0x000fe400097fe4ff */
[----:B------:R-:W-:-:S02]  /*22d0*/  UIADD3.X UR49, UPT, UPT, UR29, URZ, URZ, UP6, !UPT ;  /* 0x000000ff1d317290 */ /* 0x000fc4000b7fe4ff */
[----:B------:R-:W-:Y:S02]  /*22e0*/  UIADD3 UR60, UP2, UPT, UR28, 0x402, URZ ;  /* 0x000004021c3c7890 */ /* 0x000fe4000ff5e0ff */
[----:B------:R-:W-:Y:S02]  /*22f0*/  UIADD3 UR62, UP6, UPT, UR26, 0x802, URZ ;  /* 0x000008021a3e7890 */ /* 0x000fe4000ffde0ff */
[----:B------:R-:W-:Y:S02]  /*2300*/  UIADD3.X UR51, UPT, UPT, UR27, URZ, URZ, UP5, !UPT ;  /* 0x000000ff1b337290 */ /* 0x000fe4000affe4ff */
[----:B------:R-:W-:Y:S02]  /*2310*/  UIADD3.X UR53, UPT, UPT, UR29, URZ, URZ, UP1, !UPT ;  /* 0x000000ff1d357290 */ /* 0x000fe40008ffe4ff */
[----:B------:R-:W-:Y:S02]  /*2320*/  UIADD3 UR4, UP5, UPT, UR28, 0x404, URZ ;  /* 0x000004041c047890 */ /* 0x000fe4000ffbe0ff */
[----:B------:R-:W-:-:S02]  /*2330*/  UIADD3 UR30, UP1, UPT, UR26, 0x804, URZ ;  /* 0x000008041a1e7890 */ /* 0x000fc4000ff3e0ff */
[----:B------:R-:W-:Y:S02]  /*2340*/  UIADD3.X UR55, UPT, UPT, UR27, URZ, URZ, UP0, !UPT ;  /* 0x000000ff1b377290 */ /* 0x000fe400087fe4ff */
[----:B------:R-:W-:Y:S02]  /*2350*/  UIADD3.X UR57, UPT, UPT, UR29, URZ, URZ, UP4, !UPT ;  /* 0x000000ff1d397290 */ /* 0x000fe4000a7fe4ff */
[----:B------:R-:W-:Y:S02]  /*2360*/  UIADD3.X UR59, UPT, UPT, UR27, URZ, URZ, UP3, !UPT ;  /* 0x000000ff1b3b7290 */ /* 0x000fe40009ffe4ff */
[----:B------:R-:W-:Y:S02]  /*2370*/  UIADD3.X UR61, UPT, UPT, UR29, URZ, URZ, UP2, !UPT ;  /* 0x000000ff1d3d7290 */ /* 0x000fe400097fe4ff */
[----:B------:R-:W-:Y:S01]  /*2380*/  UIADD3.X UR63, UPT, UPT, UR27, URZ, URZ, UP6, !UPT ;  /* 0x000000ff1b3f7290 */ /* 0x000fe2000b7fe4ff */
[----:B------:R-:W-:Y:S01]  /*2390*/  UMOV UR18, 0x0 ;  /* 0x0000000000127882 */ /* 0x000fe20000000000 */
[----:B------:R-:W-:Y:S01]  /*23a0*/  UMOV UR19, 0x8400010 ;  /* 0x0840001000137882 */ /* 0x000fe20000000000 */
[----:B------:R-:W-:Y:S01]  /*23b0*/  UMOV UR21, 0x40004040 ;  /* 0x4000404000157882 */ /* 0x000fe20000000000 */
[----:B------:R-:W-:Y:S01]  /*23c0*/  UMOV UR25, 0x40004040 ;  /* 0x4000404000197882 */ /* 0x000fe20000000000 */
[----:B------:R-:W-:Y:S01]  /*23d0*/  UIADD3.X UR5, UPT, UPT, UR29, URZ, URZ, UP5, !UPT ;  /* 0x000000ff1d057290 */ /* 0x000fe2000affe4ff */
[----:B------:R3:W-:Y:S01]  /*23e0*/  UTCHMMA gdesc[UR20], gdesc[UR24], tmem[UR11], tmem[UR18], idesc[UR19], UPT ;  /* 0x00ff1218140075ea */ /* 0x0007e2000b80000b */
[----:B------:R-:W-:Y:S01]  /*23f0*/  UIADD3.X UR31, UPT, UPT, UR27, URZ, URZ, UP1, !UPT ;  /* 0x000000ff1b1f7290 */ /* 0x000fe20008ffe4ff */
[----:B------:R-:W-:Y:S01]  /*2400*/  UMOV UR16, 0x0 ;  /* 0x0000000000107882 */ /* 0x000fe20000000000 */
[----:B------:R-:W-:Y:S01]  /*2410*/  UMOV UR17, 0x8400010 ;  /* 0x0840001000117882 */ /* 0x000fe20000000000 */
[----:B------:R-:W-:Y:S01]  /*2420*/  UMOV UR40, 0x0 ;  /* 0x0000000000287882 */ /* 0x000fe20000000000 */
[----:B------:R-:W-:Y:S01]  /*2430*/  UMOV UR41, 0x8400010 ;  /* 0x0840001000297882 */ /* 0x000fe20000000000 */
        /* <DEDUP_REMOVED lines=18> */
.L_x_60:
[----:B------:R-:W-:Y:S01]  /*2560*/  ELECT P0, URZ, PT ;  /* 0x0000000000ff782f */ /* 0x000fe20003800000 */
[----:B---3--:R-:W-:-:S03]  /*2570*/  UIADD3 UR4, UPT, UPT, UR42, 0x30010, URZ ;  /* 0x000300102a047890 */ /* 0x008fc6000fffe0ff */
[----:B------:R-:W-:Y:S01]  /*2580*/  ISETP.LT.U32.AND P0, PT, R10, 0x20, P0 ;  /* 0x000000200a00780c */ /* 0x000fe20000701070 */
[----:B------:R-:W-:-:S12]  /*2590*/  UMOV UR5, URZ ;  /* 0x000000ff00057c82 */ /* 0x000fd80008000000 */
[----:B------:R-:W-:Y:S01]  /*25a0*/  VOTEU.ANY UP0, P0 ;  /* 0x0000000000ff7886 */ /* 0x000fe20000000100 */
[----:B------:R-:W-:-:S04]  /*25b0*/  VOTEU.ANY UP1, P0 ;  /* 0x0000000000ff7886 */ /* 0x000fc80000020100 */
[----:B------:R-:W-:Y:S02]  /*25c0*/  @UP0 UMOV UR4, UR4 ;  /* 0x0000000400040c82 */ /* 0x000fe40008000000 */
[----:B------:R3:W-:Y:S01]  /*25d0*/  @UP1 UTCBAR [UR4], URZ ;  /* 0x000000ff040013e9 */ /* 0x0007e200080000ff */
[----:B------:R-:W-:Y:S06]  /*25e0*/  BAR.SYNC.DEFER_BLOCKING 0x0 ;  /* 0x0000000000007b1d */ /* 0x000fec0000010000 */
[----:B------:R-:W5:Y:S02]  /*25f0*/  SYNCS.PHASECHK.TRANS64.TRYWAIT P0, [UR42+0x30010], R3 ;  /* 0x03001003ff0075a7 */ /* 0x000f64000800112a */
[----:B---3-5:R-:W-:Y:S05]  /*2600*/  @!P0 BRA `(.L_x_61) ;  /* 0x0000001000188947 */ /* 0x028fea0003800000 */
.L_x_73:
[----:B------:R-:W-:Y:S02]  /*2610*/  UIADD3 UR15, UPT, UPT, UR15, 0x1, URZ ;  /* 0x000000010f0f7890 */ /* 0x000fe4000fffe0ff */
[----:B------:R-:W-:Y:S02]  /*2620*/  UIADD3 UR35, UPT, UPT, UR35, 0x80, URZ ;  /* 0x0000008023237890 */ /* 0x000fe4000fffe0ff */
[----:B------:R-:W-:-:S04]  /*2630*/  UISETP.NE.U32.AND UP0, UPT, UR15, 0x2, UPT ;  /* 0x000000020f00788c */ /* 0x000fc8000bf05070 */
[----:B------:R-:W-:Y:S02]  /*2640*/  USEL UR15, UR15, URZ, UP0 ;  /* 0x000000ff0f0f7287 */ /* 0x000fe40008000000 */
[----:B------:R-:W-:Y:S02]  /*2650*/  USEL UR4, URZ, 0x1, UP0 ;  /* 0x00000001ff047887 */ /* 0x000fe40008000000 */
[----:B--2---:R-:W-:-:S04]  /*2660*/  UISETP.GE.AND UP0, UPT, UR35, UR34, UPT ;  /* 0x000000222300728c */ /* 0x004fc8000bf06270 */
[----:B------:R-:W-:-:S05]  /*2670*/  LOP3.LUT R2, R2, UR4, RZ, 0x3c, !PT ;  /* 0x0000000402027c12 */ /* 0x000fca000f8e3cff */
[----:B------:R-:W-:Y:S05]  /*2680*/  BRA.U !UP0, `(.L_x_62) ;  /* 0xfffffff908387547 */ /* 0x000fea000b83ffff */
.L_x_55:
[----:B-----5:R-:W-:Y:S06]  /*2690*/  BAR.SYNC.DEFER_BLOCKING 0x0 ;  /* 0x0000000000007b1d */ /* 0x020fec0000010000 */
[----:B------:R-:W-:Y:S04]  /*26a0*/  BSSY.RECONVERGENT B5, `(.L_x_63) ;  /* 0x0000004000057945 */ /* 0x000fe80003800200 */
[----:B------:R-:W-:Y:S05]  /*26b0*/  @P3 BRA `(.L_x_64) ;  /* 0x0000000000083947 */ /* 0x000fea0003800000 */
[----:B------:R-:W2:Y:S02]  /*26c0*/  SYNCS.CCTL.IV [UR10+0x30000] ;  /* 0x03000000ff0079b1 */ /* 0x000ea4000800000a */
[----:B--2---:R-:W2:Y:S02]  /*26d0*/  SYNCS.CCTL.IV [UR10+0x30010] ;  /* 0x03001000ff0079b1 */ /* 0x004ea4000800000a */
.L_x_64:
[----:B------:R-:W-:Y:S05]  /*26e0*/  BSYNC.RECONVERGENT B5 ;  /* 0x0000000000057941 */ /* 0x000fea0003800200 */
.L_x_63:
[----:B--2---:R-:W-:Y:S06]  /*26f0*/  BAR.SYNC.DEFER_BLOCKING 0x0 ;  /* 0x0000000000007b1d */ /* 0x004fec0000010000 */
[----:B------:R-:W-:Y:S04]  /*2700*/  BSSY.RECONVERGENT B5, `(.L_x_65) ;  /* 0x0000004000057945 */ /* 0x000fe80003800200 */
[----:B------:R-:W-:Y:S05]  /*2710*/  @P3 BRA `(.L_x_66) ;  /* 0x0000000000083947 */ /* 0x000fea0003800000 */
[----:B------:R-:W2:Y:S02]  /*2720*/  SYNCS.CCTL.IV [UR10+0x30008] ;  /* 0x03000800ff0079b1 */ /* 0x000ea4000800000a */
[----:B--2---:R-:W2:Y:S02]  /*2730*/  SYNCS.CCTL.IV [UR10+0x30018] ;  /* 0x03001800ff0079b1 */ /* 0x004ea4000800000a */
.L_x_66:
[----:B------:R-:W-:Y:S05]  /*2740*/  BSYNC.RECONVERGENT B5 ;  /* 0x0000000000057941 */ /* 0x000fea0003800200 */
.L_x_65:
[----:B------:R-:W-:Y:S01]  /*2750*/  ULOP3.LUT UR14, UR14, 0x3, URZ, 0xc0, !UPT ;  /* 0x000000030e0e7892 */ /* 0x000fe2000f8ec0ff */
[C---:B------:R-:W-:Y:S01]  /*2760*/  IMAD.SHL.U32 R2, R0.reuse, 0x80, RZ ;  /* 0x0000008000027824 */ /* 0x040fe200078e00ff */
[----:B------:R-:W-:Y:S01]  /*2770*/  UMOV UR6, UR23 ;  /* 0x0000001700067c82 */ /* 0x000fe20008000000 */
[----:B------:R-:W-:Y:S01]  /*2780*/  IMAD.SHL.U32 R3, R0, 0x10, RZ ;  /* 0x0000001000037824 */ /* 0x000fe200078e00ff */
[----:B------:R-:W-:Y:S02]  /*2790*/  ULEA UR4, UR14, UR11, 0x15 ;  /* 0x0000000b0e047291 */ /* 0x000fe4000f8ea8ff */
[----:B------:R-:W-:Y:S01]  /*27a0*/  LOP3.LUT R0, R2, 0x3f80, RZ, 0xc0, !PT ;  /* 0x00003f8002007812 */ /* 0x000fe200078ec0ff */
[----:B------:R-:W-:Y:S01]  /*27b0*/  ULEA UR5, UR14, UR7, 0x6 ;  /* 0x000000070e057291 */ /* 0x000fe2000f8e30ff */
[----:B------:R-:W-:Y:S02]  /*27c0*/  ELECT P0, URZ, PT ;  /* 0x0000000000ff782f */ /* 0x000fe40003800000 */
[----:B------:R-:W-:-:S03]  /*27d0*/  LOP3.LUT R0, R0, 0x70, R3, 0xf8, !PT ;  /* 0x0000007000007812 */ /* 0x000fc600078ef803 */
[----:B------:R-:W3:Y:S01]  /*27e0*/  LDTM.x64 R96, tmem[UR4] ;  /* 0x00000004006079ee */ /* 0x000ee20008340000 */
[C---:B------:R-:W-:Y:S02]  /*27f0*/  LOP3.LUT R2, R0.reuse, 0x10, RZ, 0x3c, !PT ;  /* 0x0000001000027812 */ /* 0x040fe400078e3cff */
[----:B------:R-:W-:Y:S02]  /*2800*/  LOP3.LUT R3, R0, 0x20, RZ, 0x3c, !PT ;  /* 0x0000002000037812 */ /* 0x000fe400078e3cff */
[----:B---3--:R-:W-:Y:S02]  /*2810*/  F2FP.F16.F32.PACK_AB R160, R97, R96 ;  /* 0x0000006061a0723e */ /* 0x008fe400000000ff */
[----:B------:R-:W-:Y:S02]  /*2820*/  F2FP.F16.F32.PACK_AB R161, R99, R98 ;  /* 0x0000006263a1723e */ /* 0x000fe400000000ff */
[----:B------:R-:W-:Y:S02]  /*2830*/  F2FP.F16.F32.PACK_AB R162, R101, R100 ;  /* 0x0000006465a2723e */ /* 0x000fe400000000ff */
[----:B------:R-:W-:-:S02]  /*2840*/  F2FP.F16.F32.PACK_AB R163, R103, R102 ;  /* 0x0000006667a3723e */ /* 0x000fc400000000ff */
[----:B------:R-:W-:Y:S02]  /*2850*/  F2FP.F16.F32.PACK_AB R164, R105, R104 ;  /* 0x0000006869a4723e */ /* 0x000fe400000000ff */
[----:B------:R-:W-:Y:S02]  /*2860*/  F2FP.F16.F32.PACK_AB R165, R107, R106 ;  /* 0x0000006a6ba5723e */ /* 0x000fe400000000ff */
[----:B------:R-:W-:Y:S02]  /*2870*/  F2FP.F16.F32.PACK_AB R166, R109, R108 ;  /* 0x0000006c6da6723e */ /* 0x000fe400000000ff */
[----:B------:R-:W-:Y:S02]  /*2880*/  F2FP.F16.F32.PACK_AB R167, R111, R110 ;  /* 0x0000006e6fa7723e */ /* 0x000fe400000000ff */
[----:B------:R-:W3:Y:S01]  /*2890*/  LDTM.x64 R48, tmem[UR4+0x40] ;  /* 0x00004004003079ee */ /* 0x000ee20008340000 */
[----:B------:R-:W-:Y:S02]  /*28a0*/  F2FP.F16.F32.PACK_AB R112, R113, R112 ;  /* 0x000000707170723e */ /* 0x000fe400000000ff */
[----:B------:R-:W-:-:S02]  /*28b0*/  F2FP.F16.F32.PACK_AB R120, R121, R120 ;  /* 0x000000787978723e */ /* 0x000fc400000000ff */
[----:B------:R-:W-:Y:S02]  /*28c0*/  F2FP.F16.F32.PACK_AB R128, R129, R128 ;  /* 0x000000808180723e */ /* 0x000fe400000000ff */
[----:B------:R-:W-:Y:S02]  /*28d0*/  F2FP.F16.F32.PACK_AB R113, R115, R114 ;  /* 0x000000727371723e */ /* 0x000fe400000000ff */
[----:B------:R-:W-:Y:S02]  /*28e0*/  F2FP.F16.F32.PACK_AB R121, R123, R122 ;  /* 0x0000007a7b79723e */ /* 0x000fe400000000ff */
[----:B------:R-:W-:Y:S02]  /*28f0*/  F2FP.F16.F32.PACK_AB R129, R131, R130 ;  /* 0x000000828381723e */ /* 0x000fe400000000ff */
[----:B------:R-:W-:Y:S02]  /*2900*/  F2FP.F16.F32.PACK_AB R114, R117, R116 ;  /* 0x000000747572723e */ /* 0x000fe400000000ff */
[----:B------:R-:W-:-:S02]  /*2910*/  F2FP.F16.F32.PACK_AB R115, R119, R118 ;  /* 0x000000767773723e */ /* 0x000fc400000000ff */
[----:B------:R-:W-:Y:S02]  /*2920*/  F2FP.F16.F32.PACK_AB R122, R125, R124 ;  /* 0x0000007c7d7a723e */ /* 0x000fe400000000ff */
[----:B------:R-:W-:Y:S02]  /*2930*/  F2FP.F16.F32.PACK_AB R123, R127, R126 ;  /* 0x0000007e7f7b723e */ /* 0x000fe400000000ff */
[----:B------:R-:W-:Y:S02]  /*2940*/  F2FP.F16.F32.PACK_AB R130, R133, R132 ;  /* 0x000000848582723e */ /* 0x000fe400000000ff */
[----:B------:R-:W-:Y:S02]  /*2950*/  F2FP.F16.F32.PACK_AB R136, R137, R136 ;  /* 0x000000888988723e */ /* 0x000fe400000000ff */
[----:B---3--:R-:W-:Y:S02]  /*2960*/  F2FP.F16.F32.PACK_AB R116, R49, R48 ;  /* 0x000000303174723e */ /* 0x008fe400000000ff */
        /* <DEDUP_REMOVED lines=9> */
[----:B----4-:R-:W3:Y:S01]  /*2a00*/  LDTM.x64 R4, tmem[UR4+0x80] ;  /* 0x00008004000479ee */ /* 0x010ee20008340000 */
        /* <DEDUP_REMOVED lines=63> */
[----:B------:R-:W-:Y:S01]  /*2e00*/  NOP ;  /* 0x0000000000007918 */ /* 0x000fe20000000000 */
[----:B--2---:R-:W-:Y:S01]  /*2e10*/  STS.128 [R0+UR10], R160 ;  /* 0x000000a000007988 */ /* 0x004fe20008000c0a */
[----:B------:R-:W-:Y:S01]  /*2e20*/  F2FP.F16.F32.PACK_AB R152, R153, R152 ;  /* 0x000000989998723e */ /* 0x000fe200000000ff */
[----:B------:R-:W-:Y:S01]  /*2e30*/  ULEA UR4, UR14, UR10, 0xe ;  /* 0x0000000a0e047291 */ /* 0x000fe2000f8e70ff */
[----:B------:R-:W-:Y:S01]  /*2e40*/  F2FP.F16.F32.PACK_AB R153, R155, R154 ;  /* 0x0000009a9b99723e */ /* 0x000fe200000000ff */
[----:B------:R-:W-:Y:S01]  /*2e50*/  STS.128 [R0+UR10+0x4000], R116 ;  /* 0x0040007400007988 */ /* 0x000fe20008000c0a */
[----:B------:R-:W-:-:S02]  /*2e60*/  F2FP.F16.F32.PACK_AB R154, R157, R156 ;  /* 0x0000009c9d9a723e */ /* 0x000fc400000000ff */
[----:B------:R-:W-:Y:S01]  /*2e70*/  F2FP.F16.F32.PACK_AB R155, R159, R158 ;  /* 0x0000009e9f9b723e */ /* 0x000fe200000000ff */
[----:B------:R-:W-:Y:S01]  /*2e80*/  STS.128 [R0+UR10+0x8000], R68 ;  /* 0x0080004400007988 */ /* 0x000fe20008000c0a */
[----:B---3--:R-:W-:Y:S02]  /*2e90*/  F2FP.F16.F32.PACK_AB R4, R5, R4 ;  /* 0x000000040504723e */ /* 0x008fe400000000ff */
[----:B------:R-:W-:Y:S02]  /*2ea0*/  F2FP.F16.F32.PACK_AB R5, R7, R6 ;  /* 0x000000060705723e */ /* 0x000fe400000000ff */
[----:B------:R-:W-:Y:S02]  /*2eb0*/  F2FP.F16.F32.PACK_AB R12, R13, R12 ;  /* 0x0000000c0d0c723e */ /* 0x000fe400000000ff */
[----:B------:R-:W-:Y:S02]  /*2ec0*/  F2FP.F16.F32.PACK_AB R6, R9, R8 ;  /* 0x000000080906723e */ /* 0x000fe400000000ff */
[----:B------:R-:W-:-:S02]  /*2ed0*/  F2FP.F16.F32.PACK_AB R7, R11, R10 ;  /* 0x0000000a0b07723e */ /* 0x000fc400000000ff */
[----:B------:R-:W-:Y:S02]  /*2ee0*/  F2FP.F16.F32.PACK_AB R13, R15, R14 ;  /* 0x0000000e0f0d723e */ /* 0x000fe400000000ff */
[----:B------:R-:W-:Y:S01]  /*2ef0*/  F2FP.F16.F32.PACK_AB R20, R21, R20 ;  /* 0x000000141514723e */ /* 0x000fe200000000ff */
[----:B------:R2:W-:Y:S01]  /*2f00*/  STS.128 [R0+UR10+0xc000], R4 ;  /* 0x00c0000400007988 */ /* 0x0005e20008000c0a */
[----:B------:R-:W-:Y:S02]  /*2f10*/  F2FP.F16.F32.PACK_AB R14, R17, R16 ;  /* 0x00000010110e723e */ /* 0x000fe400000000ff */
[----:B------:R-:W-:Y:S01]  /*2f20*/  F2FP.F16.F32.PACK_AB R15, R19, R18 ;  /* 0x00000012130f723e */ /* 0x000fe200000000ff */
[----:B------:R-:W-:Y:S01]  /*2f30*/  STS.128 [R2+UR10], R164 ;  /* 0x000000a402007988 */ /* 0x000fe20008000c0a */
[----:B------:R-:W-:Y:S02]  /*2f40*/  F2FP.F16.F32.PACK_AB R21, R23, R22 ;  /* 0x000000161715723e */ /* 0x000fe400000000ff */
[----:B------:R-:W-:Y:S01]  /*2f50*/  F2FP.F16.F32.PACK_AB R22, R25, R24 ;  /* 0x000000181916723e */ /* 0x000fe200000000ff */
[----:B------:R-:W-:Y:S01]  /*2f60*/  STS.128 [R2+UR10+0x4000], R124 ;  /* 0x0040007c02007988 */ /* 0x000fe20008000c0a */
[----:B------:R-:W-:-:S02]  /*2f70*/  F2FP.F16.F32.PACK_AB R23, R27, R26 ;  /* 0x0000001a1b17723e */ /* 0x000fc400000000ff */
[----:B------:R-:W-:Y:S01]  /*2f80*/  F2FP.F16.F32.PACK_AB R28, R29, R28 ;  /* 0x0000001c1d1c723e */ /* 0x000fe200000000ff */
[----:B------:R-:W-:Y:S01]  /*2f90*/  STS.128 [R2+UR10+0x8000], R76 ;  /* 0x0080004c02007988 */ /* 0x000fe20008000c0a */
[----:B------:R-:W-:Y:S02]  /*2fa0*/  F2FP.F16.F32.PACK_AB R29, R31, R30 ;  /* 0x0000001e1f1d723e */ /* 0x000fe400000000ff */
[----:B------:R-:W-:Y:S01]  /*2fb0*/  F2FP.F16.F32.PACK_AB R36, R37, R36 ;  /* 0x000000242524723e */ /* 0x000fe200000000ff */
[----:B------:R3:W-:Y:S01]  /*2fc0*/  STS.128 [R2+UR10+0xc000], R12 ;  /* 0x00c0000c02007988 */ /* 0x0007e20008000c0a */
[----:B------:R-:W-:Y:S02]  /*2fd0*/  F2FP.F16.F32.PACK_AB R30, R33, R32 ;  /* 0x00000020211e723e */ /* 0x000fe400000000ff */
[----:B------:R-:W-:Y:S01]  /*2fe0*/  F2FP.F16.F32.PACK_AB R31, R35, R34 ;  /* 0x00000022231f723e */ /* 0x000fe200000000ff */
[----:B------:R-:W-:Y:S01]  /*2ff0*/  STS.128 [R3+UR10], R112 ;  /* 0x0000007003007988 */ /* 0x000fe20008000c0a */
[----:B------:R-:W-:-:S02]  /*3000*/  F2FP.F16.F32.PACK_AB R37, R39, R38 ;  /* 0x000000262725723e */ /* 0x000fc400000000ff */
[----:B------:R-:W-:Y:S01]  /*3010*/  F2FP.F16.F32.PACK_AB R44, R45, R44 ;  /* 0x0000002c2d2c723e */ /* 0x000fe200000000ff */
[----:B------:R-:W-:Y:S01]  /*3020*/  STS.128 [R3+UR10+0x4000], R132 ;  /* 0x0040008403007988 */ /* 0x000fe20008000c0a */
[----:B------:R-:W-:Y:S02]  /*3030*/  LOP3.LUT R8, R0, 0x30, RZ, 0x3c, !PT ;  /* 0x0000003000087812 */ /* 0x000fe400078e3cff */
[----:B------:R-:W-:Y:S01]  /*3040*/  F2FP.F16.F32.PACK_AB R38, R41, R40 ;  /* 0x000000282926723e */ /* 0x000fe200000000ff */
[----:B------:R-:W-:Y:S01]  /*3050*/  STS.128 [R3+UR10+0x8000], R84 ;  /* 0x0080005403007988 */ /* 0x000fe20008000c0a */
[----:B------:R-:W-:Y:S02]  /*3060*/  F2FP.F16.F32.PACK_AB R39, R43, R42 ;  /* 0x0000002a2b27723e */ /* 0x000fe400000000ff */
[----:B------:R-:W-:Y:S01]  /*3070*/  F2FP.F16.F32.PACK_AB R45, R47, R46 ;  /* 0x0000002e2f2d723e */ /* 0x000fe200000000ff */
[----:B------:R4:W-:Y:S01]  /*3080*/  STS.128 [R3+UR10+0xc000], R20 ;  /* 0x00c0001403007988 */ /* 0x0009e20008000c0a */
[----:B------:R-:W-:-:S02]  /*3090*/  F2FP.F16.F32.PACK_AB R52, R53, R52 ;  /* 0x000000343534723e */ /* 0x000fc400000000ff */
[C---:B--2---:R-:W-:Y:S01]  /*30a0*/  LOP3.LUT R4, R0.reuse, 0x40, RZ, 0x3c, !PT ;  /* 0x0000004000047812 */ /* 0x044fe200078e3cff */
[----:B------:R2:W-:Y:S01]  /*30b0*/  STS.128 [R8+UR10], R120 ;  /* 0x0000007808007988 */ /* 0x0005e20008000c0a */
[----:B------:R-:W-:Y:S02]  /*30c0*/  F2FP.F16.F32.PACK_AB R46, R49, R48 ;  /* 0x00000030312e723e */ /* 0x000fe400000000ff */
[----:B------:R-:W-:Y:S01]  /*30d0*/  F2FP.F16.F32.PACK_AB R47, R51, R50 ;  /* 0x00000032332f723e */ /* 0x000fe200000000ff */
[----:B------:R2:W-:Y:S01]  /*30e0*/  STS.128 [R8+UR10+0x4000], R72 ;  /* 0x0040004808007988 */ /* 0x0005e20008000c0a */
[----:B------:R-:W-:Y:S02]  /*30f0*/  F2FP.F16.F32.PACK_AB R53, R55, R54 ;  /* 0x000000363735723e */ /* 0x000fe400000000ff */
[----:B------:R-:W-:Y:S01]  /*3100*/  F2FP.F16.F32.PACK_AB R60, R61, R60 ;  /* 0x0000003c3d3c723e */ /* 0x000fe200000000ff */
[----:B------:R2:W-:Y:S01]  /*3110*/  STS.128 [R8+UR10+0x8000], R92 ;  /* 0x0080005c08007988 */ /* 0x0005e20008000c0a */
[----:B---3--:R-:W-:-:S02]  /*3120*/  LOP3.LUT R2, R0, 0x50, RZ, 0x3c, !PT ;  /* 0x0000005000027812 */ /* 0x008fc400078e3cff */
[----:B------:R-:W-:Y:S01]  /*3130*/  F2FP.F16.F32.PACK_AB R54, R57, R56 ;  /* 0x000000383936723e */ /* 0x000fe200000000ff */
[----:B------:R2:W-:Y:S01]  /*3140*/  STS.128 [R8+UR10+0xc000], R28 ;  /* 0x00c0001c08007988 */ /* 0x0005e20008000c0a */
[----:B------:R-:W-:Y:S02]  /*3150*/  F2FP.F16.F32.PACK_AB R55, R59, R58 ;  /* 0x0000003a3b37723e */ /* 0x000fe400000000ff */
[----:B------:R-:W-:Y:S01]  /*3160*/  F2FP.F16.F32.PACK_AB R61, R63, R62 ;  /* 0x0000003e3f3d723e */ /* 0x000fe200000000ff */
[----:B------:R2:W-:Y:S01]  /*3170*/  STS.128 [R4+UR10], R128 ;  /* 0x0000008004007988 */ /* 0x0005e20008000c0a */
[----:B----4-:R-:W-:Y:S02]  /*3180*/  LOP3.LUT R3, R0, 0x60, RZ, 0x3c, !PT ;  /* 0x0000006000037812 */ /* 0x010fe400078e3cff */
[----:B------:R-:W-:Y:S01]  /*3190*/  F2FP.F16.F32.PACK_AB R62, R65, R64 ;  /* 0x00000040413e723e */ /* 0x000fe200000000ff */
[----:B------:R2:W-:Y:S01]  /*31a0*/  STS.128 [R4+UR10+0x4000], R80 ;  /* 0x0040005004007988 */ /* 0x0005e20008000c0a */
[----:B------:R-:W-:-:S02]  /*31b0*/  F2FP.F16.F32.PACK_AB R63, R67, R66 ;  /* 0x00000042433f723e */ /* 0x000fc400000000ff */
[----:B------:R-:W-:Y:S01]  /*31c0*/  LOP3.LUT R0, R0, 0x70, RZ, 0x3c, !PT ;  /* 0x0000007000007812 */ /* 0x000fe200078e3cff */
[----:B------:R2:W-:Y:S04]  /*31d0*/  STS.128 [R4+UR10+0x8000], R100 ;  /* 0x0080006404007988 */ /* 0x0005e80008000c0a */
[----:B------:R2:W-:Y:S04]  /*31e0*/  STS.128 [R4+UR10+0xc000], R36 ;  /* 0x00c0002404007988 */ /* 0x0005e80008000c0a */
[----:B------:R2:W-:Y:S04]  /*31f0*/  STS.128 [R2+UR10], R136 ;  /* 0x0000008802007988 */ /* 0x0005e80008000c0a */
[----:B------:R2:W-:Y:S04]  /*3200*/  STS.128 [R2+UR10+0x4000], R88 ;  /* 0x0040005802007988 */ /* 0x0005e80008000c0a */
        /* <DEDUP_REMOVED lines=9> */
[----:B------:R2:W-:Y:S01]  /*32a0*/  STS.128 [R0+UR10+0xc000], R60 ;  /* 0x00c0003c00007988 */ /* 0x0005e20008000c0a */
[----:B------:R3:W-:Y:S06]  /*32b0*/  MEMBAR.ALL.CTA ;  /* 0x0000000000007992 */ /* 0x0007ec0000008000 */
[----:B---3--:R-:W3:Y:S02]  /*32c0*/  FENCE.VIEW.ASYNC.S ;  /* 0x00000000000073c6 */ /* 0x008ee40000000000 */
[----:B---3--:R-:W-:Y:S06]  /*32d0*/  BAR.SYNC.DEFER_BLOCKING 0x0 ;  /* 0x0000000000007b1d */ /* 0x008fec0000010000 */
[----:B------:R2:W-:Y:S01]  /*32e0*/  UTMASTG.2D [UR4], [UR12] ;  /* 0x000000040c0073b5 */ /* 0x0005e20008008000 */
[----:B------:R0:W-:Y:S01]  /*32f0*/  UTMACMDFLUSH ;  /* 0x00000000000079b7 */ /* 0x0001e20000000000 */
[----:B------:R-:W-:-:S04]  /*3300*/  DEPBAR.LE SB0, 0x0 ;  /* 0x000080000000791a */ /* 0x000fc80000000000 */
[----:B------:R-:W-:Y:S08]  /*3310*/  BAR.SYNC.DEFER_BLOCKING 0x0 ;  /* 0x0000000000007b1d */ /* 0x000ff00000010000 */
[----:B------:R-:W-:Y:S06]  /*3320*/  BAR.SYNC.DEFER_BLOCKING 0x0 ;  /* 0x0000000000007b1d */ /* 0x000fec0000010000 */
[----:B--2---:R-:W-:Y:S05]  /*3330*/  @P2 BRA `(.L_x_67) ;  /* 0x0000000000a02947 */ /* 0x004fea0003800000 */
[----:B------:R-:W2:Y:S01]  /*3340*/  S2UR UR5, SR_CgaCtaId ;  /* 0x00000000000579c3 */ /* 0x000ea20000008800 */
[----:B------:R-:W-:Y:S01]  /*3350*/  NOP ;  /* 0x0000000000007918 */ /* 0x000fe20000000000 */
[----:B------:R-:W-:Y:S01]  /*3360*/  UMOV UR4, 0x50 ;  /* 0x0000005000047882 */ /* 0x000fe20000000000 */
[----:B------:R-:W-:Y:S02]  /*3370*/  IMAD.U32 R0, RZ, RZ, UR11 ;  /* 0x0000000bff007e24 */ /* 0x000fe4000f8e00ff */
[----:B------:R-:W-:Y:S02]  /*3380*/  IMAD.MOV.U32 R3, RZ, RZ, 0xff ;  /* 0x000000ffff037424 */ /* 0x000fe400078e00ff */
[----:B------:R-:W-:Y:S01]  /*3390*/  IMAD.MOV.U32 R7, RZ, RZ, 0x1 ;  /* 0x00000001ff077424 */ /* 0x000fe200078e00ff */
[----:B------:R-:W-:-:S04]  /*33a0*/  LOP3.LUT R0, R0, 0xffff, RZ, 0xc0, !PT ;  /* 0x0000ffff00007812 */ /* 0x000fc800078ec0ff */
[----:B------:R-:W-:-:S05]  /*33b0*/  SHF.R.U32.HI R0, RZ, 0x5, R0 ;  /* 0x00000005ff007819 */ /* 0x000fca0000011600 */
[----:B------:R-:W-:Y:S01]  /*33c0*/  VIADD R2, R0, 0x10 ;  /* 0x0000001000027836 */ /* 0x000fe20000000000 */
[----:B------:R-:W-:Y:S01]  /*33d0*/  SHF.L.U32 R0, R3, R0, RZ ;  /* 0x0000000003007219 */ /* 0x000fe200000006ff */
[----:B--2---:R-:W-:-:S03]  /*33e0*/  ULEA UR6, UR5, UR4, 0x18 ;  /* 0x0000000405067291 */ /* 0x004fc6000f8ec0ff */
[----:B------:R-:W-:-:S04]  /*33f0*/  SHF.L.U32 R3, R7, R2, RZ ;  /* 0x0000000207037219 */ /* 0x000fc800000006ff */
[----:B------:R-:W-:Y:S02]  /*3400*/  LOP3.LUT R0, R3, R0, RZ, 0xfc, !PT ;  /* 0x0000000003007212 */ /* 0x000fe400078efcff */
[----:B------:R-:W2:Y:S02]  /*3410*/  LDS R5, [UR6] ;  /* 0x00000006ff057984 */ /* 0x000ea40008000800 */
[C---:B------:R-:W-:Y:S02]  /*3420*/  LOP3.LUT R2, R0.reuse, 0xffff, RZ, 0xc0, !PT ;  /* 0x0000ffff00027812 */ /* 0x040fe400078ec0ff */
[----:B--2---:R-:W-:-:S04]  /*3430*/  LOP3.LUT R3, R0, 0xffff, R5, 0x80, !PT ;  /* 0x0000ffff00037812 */ /* 0x004fc800078e8005 */
[----:B------:R-:W-:-:S13]  /*3440*/  ISETP.NE.AND P0, PT, R3, R2, PT ;  /* 0x000000020300720c */ /* 0x000fda0003f05270 */
[----:B------:R-:W-:Y:S05]  /*3450*/  @P0 BRA `(.L_x_68) ;  /* 0x0000000000500947 */ /* 0x000fea0003800000 */
[----:B------:R-:W-:Y:S02]  /*3460*/  SHF.R.U32.HI R5, RZ, 0x10, R5 ;  /* 0x00000010ff057819 */ /* 0x000fe40000011605 */
[----:B------:R-:W-:-:S04]  /*3470*/  SHF.R.U32.HI R2, RZ, 0x10, R0 ;  /* 0x00000010ff027819 */ /* 0x000fc80000011600 */
[----:B------:R-:W-:-:S04]  /*3480*/  LOP3.LUT R5, R5, R2, RZ, 0xc0, !PT ;  /* 0x0000000205057212 */ /* 0x000fc800078ec0ff */
[----:B------:R-:W-:-:S13]  /*3490*/  ISETP.NE.AND P0, PT, R5, R2, PT ;  /* 0x000000020500720c */ /* 0x000fda0003f05270 */
[----:B------:R-:W-:Y:S05]  /*34a0*/  @P0 BRA `(.L_x_69) ;  /* 0x0000000000300947 */ /* 0x000fea0003800000 */
[----:B------:R-:W-:Y:S01]  /*34b0*/  R2UR UR4, R0 ;  /* 0x00000000000472ca */ /* 0x000fe200000e0000 */
[----:B------:R-:W-:Y:S01]  /*34c0*/  VOTEU.ANY UR5, UPT, PT ;  /* 0x0000000000057886 */ /* 0x000fe200038e0100 */
[----:B------:R-:W2:Y:S01]  /*34d0*/  S2R R0, SR_LANEID ;  /* 0x0000000000007919 */ /* 0x000ea20000000000 */
[----:B------:R-:W-:-:S10]  /*34e0*/  UFLO.U32 UR5, UR5 ;  /* 0x00000005000572bd */ /* 0x000fd400080e0000 */
[----:B------:R-:W-:-:S06]  /*34f0*/  ULOP3.LUT UR4, URZ, UR4, URZ, 0x33, !UPT ;  /* 0x00000004ff047292 */ /* 0x000fcc000f8e33ff */
[----:B------:R-:W-:-:S04]  /*3500*/  IMAD.U32 R2, RZ, RZ, UR4 ;  /* 0x00000004ff027e24 */ /* 0x000fc8000f8e00ff */
[----:B------:R-:W3:Y:S02]  /*3510*/  REDUX UR7, R2 ;  /* 0x00000000020773c4 */ /* 0x000ee40000000000 */
[----:B------:R4:W-:Y:S01]  /*3520*/  UTCATOMSWS.AND URZ, UR4 ;  /* 0x0000000400ff79e3 */ /* 0x0009e20008000000 */
[----:B--2---:R-:W-:Y:S01]  /*3530*/  ISETP.EQ.U32.AND P0, PT, R0, UR5, PT ;  /* 0x0000000500007c0c */ /* 0x004fe2000bf02070 */
[----:B---3--:R-:W-:-:S12]  /*3540*/  IMAD.U32 R0, RZ, RZ, UR7 ;  /* 0x00000007ff007e24 */ /* 0x008fd8000f8e00ff */
[----:B------:R4:W-:Y:S01]  /*3550*/  @P0 ATOMS.AND RZ, [UR6], R0 ;  /* 0x00000000ffff098c */ /* 0x0009e2000a800006 */
[----:B------:R-:W-:Y:S05]  /*3560*/  BRA `(.L_x_67) ;  /* 0x0000000000147947 */ /* 0x000fea0003800000 */
.L_x_69:
[----:B------:R-:W-:-:S07]  /*3570*/  MOV R2, 0x3590 ;  /* 0x0000359000027802 */ /* 0x000fce0000000f00 */
[----:B-1----:R-:W-:Y:S05]  /*3580*/  CALL.REL.NOINC `($__internal_0_$__cuda_sm10x_tcgen05_guardrail_trap_col_being_dealloced_not_returned_by_alloc) ;  /* 0x0000000000447944 */ /* 0x002fea0003c00000 */
[----:B------:R-:W-:Y:S05]  /*3590*/  BRA `(.L_x_67) ;  /* 0x0000000000087947 */ /* 0x000fea0003800000 */
.L_x_68:
[----:B------:R-:W-:-:S07]  /*35a0*/  MOV R2, 0x35c0 ;  /* 0x000035c000027802 */ /* 0x000fce0000000f00 */
[----:B-1----:R-:W-:Y:S05]  /*35b0*/  CALL.REL.NOINC `($__internal_2_$__cuda_sm10x_tcgen05_guardrail_trap_unallocated_columns_being_dealloced) ;  /* 0x0000000000507944 */ /* 0x002fea0003c00000 */
.L_x_67:
[----:B------:R-:W-:Y:S01]  /*35c0*/  NOP ;  /* 0x0000000000007918 */ /* 0x000fe20000000000 */
[----:B----4-:R-:W-:Y:S05]  /*35d0*/  EXIT ;  /* 0x000000000000794d */ /* 0x010fea0003800000 */
.L_x_56:
[----:B------:R-:W2:Y:S02]  /*35e0*/  SYNCS.PHASECHK.TRANS64.TRYWAIT P0, [UR10+0x30000], RZ ;  /* 0x030000ffff0075a7 */ /* 0x000ea4000800110a */
[----:B--2---:R-:W-:Y:S05]  /*35f0*/  @!P0 BRA `(.L_x_56) ;  /* 0xfffffffc00f88947 */ /* 0x004fea000383ffff */
[----:B------:R-:W-:Y:S05]  /*3600*/  BRA `(.L_x_70) ;  /* 0xffffffe400487947 */ /* 0x000fea000383ffff */
.L_x_58:
[----:B------:R-:W2:Y:S02]  /*3610*/  SYNCS.PHASECHK.TRANS64.TRYWAIT P1, [UR10+0x30010], RZ ;  /* 0x030010ffff0075a7 */ /* 0x000ea4000802110a */
[----:B--2---:R-:W-:Y:S05]  /*3620*/  @!P1 BRA `(.L_x_58) ;  /* 0xfffffffc00f89947 */ /* 0x004fea000383ffff */
[----:B------:R-:W-:Y:S05]  /*3630*/  BRA `(.L_x_71) ;  /* 0xffffffe800387947 */ /* 0x000fea000383ffff */
.L_x_59:
[----:B------:R-:W3:Y:S02]  /*3640*/  SYNCS.PHASECHK.TRANS64.TRYWAIT P0, [UR42+0x30000], R3 ;  /* 0x03000003ff0075a7 */ /* 0x000ee4000800112a */
[----:B---3--:R-:W-:Y:S05]  /*3650*/  @!P0 BRA `(.L_x_59) ;  /* 0xfffffffc00f88947 */ /* 0x008fea000383ffff */
[----:B------:R-:W-:Y:S05]  /*3660*/  BRA `(.L_x_72) ;  /* 0xffffffe800c47947 */ /* 0x000fea000383ffff */
.L_x_61:
[----:B------:R-:W3:Y:S02]  /*3670*/  SYNCS.PHASECHK.TRANS64.TRYWAIT P0, [UR42+0x30010], R3 ;  /* 0x03001003ff0075a7 */ /* 0x000ee4000800112a */
[----:B---3--:R-:W-:Y:S05]  /*3680*/  @!P0 BRA `(.L_x_61) ;  /* 0xfffffffc00f88947 */ /* 0x008fea000383ffff */
[----:B------:R-:W-:Y:S05]  /*3690*/  BRA `(.L_x_73) ;  /* 0xffffffec00dc7947 */ /* 0x000fea000383ffff */
        .weak           $__internal_0_$__cuda_sm10x_tcgen05_guardrail_trap_col_being_dealloced_not_returned_by_alloc
        .type           $__internal_0_$__cuda_sm10x_tcgen05_guardrail_trap_col_being_dealloced_not_returned_by_alloc,@function
        .size           $__internal_0_$__cuda_sm10x_tcgen05_guardrail_trap_col_being_dealloced_not_returned_by_alloc,($__internal_1_$__cuda_sm10x_tcgen05_guardrail_trap_phase_invalid_during_alloc - $__internal_0_$__cuda_sm10x_tcgen05_guardrail_trap_col_being_dealloced_not_returned_by_alloc)
$__internal_0_$__cuda_sm10x_tcgen05_guardrail_trap_col_being_dealloced_not_returned_by_alloc:
[----:B------:R-:W-:Y:S05]  /*36a0*/  BPT.TRAP 0x1 ;  /* 0x000000040000795c */ /* 0x000fea0000300000 */
[----:B------:R-:W-:-:S04]  /*36b0*/  IMAD.MOV.U32 R3, RZ, RZ, 0x0 ;  /* 0x00000000ff037424 */ /* 0x000fc800078e00ff */
[----:B------:R-:W-:Y:S05]  /*36c0*/  RET.REL.NODEC R2 `(gluon_tcgen05) ;  /* 0xffffffc8024c7950 */ /* 0x000fea0003c3ffff */
        .weak           $__internal_1_$__cuda_sm10x_tcgen05_guardrail_trap_phase_invalid_during_alloc
        .type           $__internal_1_$__cuda_sm10x_tcgen05_guardrail_trap_phase_invalid_during_alloc,@function
        .size           $__internal_1_$__cuda_sm10x_tcgen05_guardrail_trap_phase_invalid_during_alloc,($__internal_2_$__cuda_sm10x_tcgen05_guardrail_trap_unallocated_columns_being_dealloced - $__internal_1_$__cuda_sm10x_tcgen05_guardrail_trap_phase_invalid_during_alloc)
$__internal_1_$__cuda_sm10x_tcgen05_guardrail_trap_phase_invalid_during_alloc:
[----:B------:R-:W-:Y:S05]  /*36d0*/  BPT.TRAP 0x1 ;  /* 0x000000040000795c */ /* 0x000fea0000300000 */
[----:B------:R-:W-:-:S04]  /*36e0*/  IMAD.MOV.U32 R3, RZ, RZ, 0x0 ;  /* 0x00000000ff037424 */ /* 0x000fc800078e00ff */
[----:B------:R-:W-:Y:S05]  /*36f0*/  RET.REL.NODEC R2 `(gluon_tcgen05) ;  /* 0xffffffc802407950 */ /* 0x000fea0003c3ffff */
        .weak           $__internal_2_$__cuda_sm10x_tcgen05_guardrail_trap_unallocated_columns_being_dealloced
        .type           $__internal_2_$__cuda_sm10x_tcgen05_guardrail_trap_unallocated_columns_being_dealloced,@function
        .size           $__internal_2_$__cuda_sm10x_tcgen05_guardrail_trap_unallocated_columns_being_dealloced,(.L_x_77 - $__internal_2_$__cuda_sm10x_tcgen05_guardrail_trap_unallocated_columns_being_dealloced)
$__internal_2_$__cuda_sm10x_tcgen05_guardrail_trap_unallocated_columns_being_dealloced:
[----:B------:R-:W-:Y:S05]  /*3700*/  BPT.TRAP 0x1 ;  /* 0x000000040000795c */ /* 0x000fea0000300000 */
[----:B------:R-:W-:-:S04]  /*3710*/  IMAD.MOV.U32 R3, RZ, RZ, 0x0 ;  /* 0x00000000ff037424 */ /* 0x000fc800078e00ff */
[----:B------:R-:W-:Y:S05]  /*3720*/  RET.REL.NODEC R2 `(gluon_tcgen05) ;  /* 0xffffffc802347950 */ /* 0x000fea0003c3ffff */
.L_x_74:
[----:B------:R-:W-:-:S00]  /*3730*/  BRA `(.L_x_74) ;  /* 0xfffffffc00fc7947 */ /* 0x000fc0000383ffff */
[----:B------:R-:W-:-:S00]  /*3740*/  NOP ;  /* 0x0000000000007918 */ /* 0x000fc00000000000 */
        /* <DEDUP_REMOVED lines=11> */
.L_x_77:


//--------------------- .nv.shared.gluon_tcgen05  --------------------------
	.section	.nv.shared.gluon_tcgen05,"aw",@nobits
	.sectionflags	@""
	.align	16
	.zero		1024


//--------------------- .nv.shared.reserved.0     --------------------------
	.section	.nv.shared.reserved.0,"aw",@nobits
	.align	8
	.weak		__nv_reservedSMEM_offset_0_alias
	.size		__nv_reservedSMEM_offset_0_alias, 0, 64
	.other		__nv_reservedSMEM_offset_0_alias,@"STO_CUDA_RESERVED_SHARED STV_DEFAULT"
__nv_reservedSMEM_offset_0_alias:
	.zero		0
.nv.shared.reserved.0:
	.zero		64
	.weak		__nv_reservedSMEM_allocation_phase
	.type		__nv_reservedSMEM_allocation_phase,@object
	.size		__nv_reservedSMEM_allocation_phase,(.L_0 - __nv_reservedSMEM_allocation_phase)
__nv_reservedSMEM_allocation_phase:
	.zero		1
.L_0:
	.zero		7
	.weak		__nv_reservedSMEM_devtool_atexit_pc
	.type		__nv_reservedSMEM_devtool_atexit_pc,@object
	.size		__nv_reservedSMEM_devtool_atexit_pc,(__nv_reservedSMEM_allocation_mask - __nv_reservedSMEM_devtool_atexit_pc)
__nv_reservedSMEM_devtool_atexit_pc:
	.zero		8
	.weak		__nv_reservedSMEM_allocation_mask
	.type		__nv_reservedSMEM_allocation_mask,@object
	.size		__nv_reservedSMEM_allocation_mask,(.L_2 - __nv_reservedSMEM_allocation_mask)
__nv_reservedSMEM_allocation_mask:
	.zero		4
.L_2:


//--------------------- .nv.constant0.gluon_tcgen05 --------------------------
	.section	.nv.constant0.gluon_tcgen05,"a",@progbits
	.sectionflags	@""
	.align	4
.nv.constant0.gluon_tcgen05:
	.zero		976


//--------------------- SYMBOLS --------------------------

	.type		.nv.reservedSmem.offset0,@object
	.size		.nv.reservedSmem.offset0,0x4
	.type		.nv.reservedSmem.cap,@object
	.size		.nv.reservedSmem.cap,0x4
